// auto-generated by cutlass_sweep.gemm — config: {"arch": "sm_90", "cluster_m": 2, "cluster_n": 1, "dtype": "bf16", "stages": 4, "tile_k": 32, "tile_m": 128, "tile_n": 256}
#include "cutlass/cutlass.h"
#include "cutlass/gemm/collective/collective_builder.hpp"
#include "cutlass/gemm/device/gemm_universal_adapter.h"
#include "cutlass/gemm/kernel/gemm_universal.hpp"
#include "cutlass/epilogue/collective/collective_builder.hpp"

using ElemA = cutlass::bfloat16_t;
using ElemB = cutlass::bfloat16_t;
using ElemCD = cutlass::bfloat16_t;
using Acc  = float;
using TileShape    = cute::Shape<cute::_128, cute::_256, cute::_32>;
using ClusterShape = cute::Shape<cute::_2, cute::_1, cute::_1>;

using CollectiveEpilogue = typename cutlass::epilogue::collective::CollectiveBuilder<
    cutlass::arch::Sm90, cutlass::arch::OpClassTensorOp,
    TileShape, ClusterShape,
    cutlass::epilogue::collective::EpilogueTileAuto,
    Acc, Acc,
    ElemCD, cutlass::layout::RowMajor, 128 / cutlass::sizeof_bits<ElemCD>::value,
    ElemCD, cutlass::layout::RowMajor, 128 / cutlass::sizeof_bits<ElemCD>::value,
    cutlass::epilogue::collective::EpilogueScheduleAuto
  >::CollectiveOp;

using CollectiveMainloop = typename cutlass::gemm::collective::CollectiveBuilder<
    cutlass::arch::Sm90, cutlass::arch::OpClassTensorOp,
    ElemA, cutlass::layout::RowMajor, 128 / cutlass::sizeof_bits<ElemA>::value,
    ElemB, cutlass::layout::ColumnMajor, 128 / cutlass::sizeof_bits<ElemB>::value,
    Acc,
    TileShape, ClusterShape,
    cutlass::gemm::collective::StageCount<4>,
    cutlass::gemm::collective::KernelScheduleAuto
  >::CollectiveOp;

using GemmKernel = cutlass::gemm::kernel::GemmUniversal<
    cute::Shape<int,int,int,int>,
    CollectiveMainloop,
    CollectiveEpilogue
>;
using Gemm = cutlass::gemm::device::GemmUniversalAdapter<GemmKernel>;

// Force the device kernel symbol into the cubin without needing a host main.
auto* _anchor = &cutlass::device_kernel<GemmKernel>;


// ===== COMPILED SASS (sm_90a) =====

	.target	sm_90a

	.elftype	@"ET_EXEC"


//--------------------- .note.nv.tkinfo           --------------------------
	.section	.note.nv.tkinfo,"",@"SHT_NOTE"
	.sectionflags	@"SHF_NOTE_NV_TKINFO"
	.tkinfo
        /*0018*/ 	.word	0x00000002
        /*0030*/ 	.string	""
        /*0030*/ 	.string	"ptxas"
        /*0030*/ 	.string	"Cuda compilation tools, release 13.0, V13.0.88"
        /*0030*/ 	.string	"Build cuda_13.0.r13.0/compiler.36424714_0"
        /*0030*/ 	.string	"-arch sm_90a -m 64 "



//--------------------- .note.nv.cuinfo           --------------------------
	.section	.note.nv.cuinfo,"",@"SHT_NOTE"
	.sectionflags	@"SHF_NOTE_NV_CUINFO"
        /*0018*/ 	.short	0x0002
        /*001a*/ 	.short	0x005a
        /*001c*/ 	.short	0x0082
	.zero		2


//--------------------- .nv.info                  --------------------------
	.section	.nv.info,"",@"SHT_CUDA_INFO"
	.align	4


	//----- nvinfo : EIATTR_REGCOUNT
	.align		4
        /*0000*/ 	.byte	0x04, 0x2f
        /*0002*/ 	.short	(.L_15 - .L_14)
	.align		4
.L_14:
        /*0004*/ 	.word	index@(_ZN7cutlass13device_kernelINS_4gemm6kernel13GemmUniversalIN4cute5tupleIJiiiiEEENS1_10collective13CollectiveMmaINS1_34MainloopSm90TmaGmmaWarpSpecializedILi4ENS5_IJNS4_1CILi2EEENSA_ILi1EEESC_EEENS1_35KernelTmaWarpSpecializedCooperativeEEENS5_IJNSA_ILi128EEENSA_ILi256EEENSA_ILi32EEEEEENS_10bfloat16_tENS5_IJlSC_lEEESK_SL_NS4_8TiledMMAINS4_8MMA_AtomIJNS4_4SM904GMMA28MMA_64x256x16_F32BF16BF16_SSILNSP_5MajorE0ELSR_0ELNSP_7ScaleInE1ELSS_1EEEEEENS4_6LayoutISD_NS5_IJSC_NSA_ILi0EEESW_EEEEENS5_IJNS4_10UnderscoreESZ_SZ_EEEEENS4_13SM90_TMA_LOADENS4_14ComposedLayoutINS4_7SwizzleILi2ELi4ELi3EEENS4_18smem_ptr_flag_bitsILi16EEENSV_INS5_IJNSA_ILi8EEESI_EEENS5_IJSI_SC_EEEEEEEvNS4_8identityENS4_23SM90_TMA_LOAD_MULTICASTES1C_vS1D_EENS_8epilogue10collective6detail29Sm90TmaWarpSpecializedAdapterINS1H_15DefaultEpilogueISK_SL_SL_NS1G_6thread17LinearCombinationISK_Li1EffLNS1L_9ScaleType4KindE0ELNS_15FloatRoundStyleE2ESK_EENS1_15EpilogueDefaultEEEEEvvEEEEvNT_6ParamsE)
        /*0008*/ 	.word	0x000000a8


	//----- nvinfo : EIATTR_FRAME_SIZE
	.align		4
.L_15:
        /*000c*/ 	.byte	0x04, 0x11
        /*000e*/ 	.short	(.L_17 - .L_16)
	.align		4
.L_16:
        /*0010*/ 	.word	index@(_ZN7cutlass13device_kernelINS_4gemm6kernel13GemmUniversalIN4cute5tupleIJiiiiEEENS1_10collective13CollectiveMmaINS1_34MainloopSm90TmaGmmaWarpSpecializedILi4ENS5_IJNS4_1CILi2EEENSA_ILi1EEESC_EEENS1_35KernelTmaWarpSpecializedCooperativeEEENS5_IJNSA_ILi128EEENSA_ILi256EEENSA_ILi32EEEEEENS_10bfloat16_tENS5_IJlSC_lEEESK_SL_NS4_8TiledMMAINS4_8MMA_AtomIJNS4_4SM904GMMA28MMA_64x256x16_F32BF16BF16_SSILNSP_5MajorE0ELSR_0ELNSP_7ScaleInE1ELSS_1EEEEEENS4_6LayoutISD_NS5_IJSC_NSA_ILi0EEESW_EEEEENS5_IJNS4_10UnderscoreESZ_SZ_EEEEENS4_13SM90_TMA_LOADENS4_14ComposedLayoutINS4_7SwizzleILi2ELi4ELi3EEENS4_18smem_ptr_flag_bitsILi16EEENSV_INS5_IJNSA_ILi8EEESI_EEENS5_IJSI_SC_EEEEEEEvNS4_8identityENS4_23SM90_TMA_LOAD_MULTICASTES1C_vS1D_EENS_8epilogue10collective6detail29Sm90TmaWarpSpecializedAdapterINS1H_15DefaultEpilogueISK_SL_SL_NS1G_6thread17LinearCombinationISK_Li1EffLNS1L_9ScaleType4KindE0ELNS_15FloatRoundStyleE2ESK_EENS1_15EpilogueDefaultEEEEEvvEEEEvNT_6ParamsE)
        /*0014*/ 	.word	0x00000000


	//----- nvinfo : EIATTR_MIN_STACK_SIZE
	.align		4
.L_17:
        /*0018*/ 	.byte	0x04, 0x12
        /*001a*/ 	.short	(.L_19 - .L_18)
	.align		4
.L_18:
        /*001c*/ 	.word	index@(_ZN7cutlass13device_kernelINS_4gemm6kernel13GemmUniversalIN4cute5tupleIJiiiiEEENS1_10collective13CollectiveMmaINS1_34MainloopSm90TmaGmmaWarpSpecializedILi4ENS5_IJNS4_1CILi2EEENSA_ILi1EEESC_EEENS1_35KernelTmaWarpSpecializedCooperativeEEENS5_IJNSA_ILi128EEENSA_ILi256EEENSA_ILi32EEEEEENS_10bfloat16_tENS5_IJlSC_lEEESK_SL_NS4_8TiledMMAINS4_8MMA_AtomIJNS4_4SM904GMMA28MMA_64x256x16_F32BF16BF16_SSILNSP_5MajorE0ELSR_0ELNSP_7ScaleInE1ELSS_1EEEEEENS4_6LayoutISD_NS5_IJSC_NSA_ILi0EEESW_EEEEENS5_IJNS4_10UnderscoreESZ_SZ_EEEEENS4_13SM90_TMA_LOADENS4_14ComposedLayoutINS4_7SwizzleILi2ELi4ELi3EEENS4_18smem_ptr_flag_bitsILi16EEENSV_INS5_IJNSA_ILi8EEESI_EEENS5_IJSI_SC_EEEEEEEvNS4_8identityENS4_23SM90_TMA_LOAD_MULTICASTES1C_vS1D_EENS_8epilogue10collective6detail29Sm90TmaWarpSpecializedAdapterINS1H_15DefaultEpilogueISK_SL_SL_NS1G_6thread17LinearCombinationISK_Li1EffLNS1L_9ScaleType4KindE0ELNS_15FloatRoundStyleE2ESK_EENS1_15EpilogueDefaultEEEEEvvEEEEvNT_6ParamsE)
        /*0020*/ 	.word	0x00000000
.L_19:


//--------------------- .nv.compat                --------------------------
	.section	.nv.compat,"",@"SHT_CUDA_COMPAT_INFO"
	.align	4
        /*0000*/ 	.byte	0x02, 0x09, 0x01, 0x00, 0x02, 0x02, 0x04, 0x00, 0x02, 0x05, 0x05, 0x00, 0x03, 0x07, 0x01, 0x01
        /*0010*/ 	.byte	0x02, 0x03, 0x01, 0x00, 0x02, 0x06, 0x01, 0x00, 0x04, 0x0b, 0x08, 0x00, 0x00, 0x00, 0x00, 0x00
        /*0020*/ 	.byte	0x00, 0x00, 0x00, 0x00


//--------------------- .nv.info._ZN7cutlass13device_kernelINS_4gemm6kernel13GemmUniversalIN4cute5tupleIJiiiiEEENS1_10collective13CollectiveMmaINS1_34MainloopSm90TmaGmmaWarpSpecializedILi4ENS5_IJNS4_1CILi2EEENSA_ILi1EEESC_EEENS1_35KernelTmaWarpSpecializedCooperativeEEENS5_IJNSA_ILi128EEENSA_ILi256EEENSA_ILi32EEEEEENS_10bfloat16_tENS5_IJlSC_lEEESK_SL_NS4_8TiledMMAINS4_8MMA_AtomIJNS4_4SM904GMMA28MMA_64x256x16_F32BF16BF16_SSILNSP_5MajorE0ELSR_0ELNSP_7ScaleInE1ELSS_1EEEEEENS4_6LayoutISD_NS5_IJSC_NSA_ILi0EEESW_EEEEENS5_IJNS4_10UnderscoreESZ_SZ_EEEEENS4_13SM90_TMA_LOADENS4_14ComposedLayoutINS4_7SwizzleILi2ELi4ELi3EEENS4_18smem_ptr_flag_bitsILi16EEENSV_INS5_IJNSA_ILi8EEESI_EEENS5_IJSI_SC_EEEEEEEvNS4_8identityENS4_23SM90_TMA_LOAD_MULTICASTES1C_vS1D_EENS_8epilogue10collective6detail29Sm90TmaWarpSpecializedAdapterINS1H_15DefaultEpilogueISK_SL_SL_NS1G_6thread17LinearCombinationISK_Li1EffLNS1L_9ScaleType4KindE0ELNS_15FloatRoundStyleE2ESK_EENS1_15EpilogueDefaultEEEEEvvEEEEvNT_6ParamsE --------------------------
	.section	.nv.info._ZN7cutlass13device_kernelINS_4gemm6kernel13GemmUniversalIN4cute5tupleIJiiiiEEENS1_10collective13CollectiveMmaINS1_34MainloopSm90TmaGmmaWarpSpecializedILi4ENS5_IJNS4_1CILi2EEENSA_ILi1EEESC_EEENS1_35KernelTmaWarpSpecializedCooperativeEEENS5_IJNSA_ILi128EEENSA_ILi256EEENSA_ILi32EEEEEENS_10bfloat16_tENS5_IJlSC_lEEESK_SL_NS4_8TiledMMAINS4_8MMA_AtomIJNS4_4SM904GMMA28MMA_64x256x16_F32BF16BF16_SSILNSP_5MajorE0ELSR_0ELNSP_7ScaleInE1ELSS_1EEEEEENS4_6LayoutISD_NS5_IJSC_NSA_ILi0EEESW_EEEEENS5_IJNS4_10UnderscoreESZ_SZ_EEEEENS4_13SM90_TMA_LOADENS4_14ComposedLayoutINS4_7SwizzleILi2ELi4ELi3EEENS4_18smem_ptr_flag_bitsILi16EEENSV_INS5_IJNSA_ILi8EEESI_EEENS5_IJSI_SC_EEEEEEEvNS4_8identityENS4_23SM90_TMA_LOAD_MULTICASTES1C_vS1D_EENS_8epilogue10collective6detail29Sm90TmaWarpSpecializedAdapterINS1H_15DefaultEpilogueISK_SL_SL_NS1G_6thread17LinearCombinationISK_Li1EffLNS1L_9ScaleType4KindE0ELNS_15FloatRoundStyleE2ESK_EENS1_15EpilogueDefaultEEEEEvvEEEEvNT_6ParamsE,"",@"SHT_CUDA_INFO"
	.sectionflags	@""
	.align	4


	//----- nvinfo : EIATTR_CUDA_API_VERSION
	.align		4
        /*0000*/ 	.byte	0x04, 0x37
        /*0002*/ 	.short	(.L_21 - .L_20)
.L_20:
        /*0004*/ 	.word	0x00000082


	//----- nvinfo : EIATTR_KPARAM_INFO
	.align		4
.L_21:
        /*0008*/ 	.byte	0x04, 0x17
        /*000a*/ 	.short	(.L_23 - .L_22)
.L_22:
        /*000c*/ 	.word	0x00000000
        /*0010*/ 	.short	0x0000
        /*0012*/ 	.short	0x0070
        /*0014*/ 	.byte	0x00, 0xf0, 0x01, 0x10


	//----- nvinfo : EIATTR_SPARSE_MMA_MASK
	.align		4
.L_23:
        /*0018*/ 	.byte	0x03, 0x50
        /*001a*/ 	.short	0x0000


	//----- nvinfo : EIATTR_MAXREG_COUNT
	.align		4
        /*001c*/ 	.byte	0x03, 0x1b
        /*001e*/ 	.short	0x00a8


	//----- nvinfo : EIATTR_NUM_BARRIERS
	.align		4
        /*0020*/ 	.byte	0x02, 0x4c
        /*0022*/ 	.byte	0x01
	.zero		1


	//----- nvinfo : EIATTR_EXTERNS
	.align		4
        /*0024*/ 	.byte	0x04, 0x0f
        /*0026*/ 	.short	(.L_25 - .L_24)


	//   ....[0]....
	.align		4
.L_24:
        /*0028*/ 	.word	index@(__assertfail)


	//----- nvinfo : EIATTR_MERCURY_ISA_VERSION
	.align		4
.L_25:
        /*002c*/ 	.byte	0x03, 0x5f
        /*002e*/ 	.short	0x0101


	//----- nvinfo : EIATTR_INT_WARP_WIDE_INSTR_OFFSETS
	.align		4
        /*0030*/ 	.byte	0x04, 0x31
        /*0032*/ 	.short	(.L_27 - .L_26)


	//   ....[0]....
.L_26:
        /*0034*/ 	.word	0x00000480


	//   ....[1]....
        /*0038*/ 	.word	0x000004b0


	//   ....[2]....
        /*003c*/ 	.word	0x00000670


	//   ....[3]....
        /*0040*/ 	.word	0x00001af0


	//----- nvinfo : EIATTR_COOP_GROUP_MASK_REGIDS
	.align		4
.L_27:
        /*0044*/ 	.byte	0x04, 0x29
        /*0046*/ 	.short	(.L_29 - .L_28)


	//   ....[0]....
.L_28:
        /*0048*/ 	.word	0xffffffff


	//   ....[1]....
        /*004c*/ 	.word	0xffffffff


	//   ....[2]....
        /*0050*/ 	.word	0xffffffff


	//   ....[3]....
        /*0054*/ 	.word	0xffffffff


	//   ....[4]....
        /*0058*/ 	.word	0xffffffff


	//   ....[5]....
        /*005c*/ 	.word	0xffffffff


	//----- nvinfo : EIATTR_COOP_GROUP_INSTR_OFFSETS
	.align		4
.L_29:
        /*0060*/ 	.byte	0x04, 0x28
        /*0062*/ 	.short	(.L_31 - .L_30)


	//   ....[0]....
.L_30:
        /*0064*/ 	.word	0x00000060


	//   ....[1]....
        /*0068*/ 	.word	0x00000070


	//   ....[2]....
        /*006c*/ 	.word	0x00000130


	//   ....[3]....
        /*0070*/ 	.word	0x000002d0


	//   ....[4]....
        /*0074*/ 	.word	0x000007f0


	//   ....[5]....
        /*0078*/ 	.word	0x00001240


	//----- nvinfo : EIATTR_REG_RECONFIG
	.align		4
.L_31:
        /*007c*/ 	.byte	0x01, 0x54
	.zero		2


	//----- nvinfo : EIATTR_SYSCALL_OFFSETS
	.align		4
        /*0080*/ 	.byte	0x04, 0x46
        /*0082*/ 	.short	(.L_33 - .L_32)


	//   ....[0]....
.L_32:
        /*0084*/ 	.word	0x00001400


	//----- nvinfo : EIATTR_MBARRIER_INSTR_OFFSETS
	.align		4
.L_33:
        /*0088*/ 	.byte	0x04, 0x39
        /*008a*/ 	.short	(.L_35 - .L_34)


	//   ....[0]....
.L_34:
        /*008c*/ 	.word	0x00000230
        /*0090*/ 	.word	0x000000ff
        /*0094*/ 	.word	0x00000000
        /*0098*/ 	.short	0x0100
        /*009a*/ 	.byte	0x08
	.zero		1


	//   ....[1]....
        /*009c*/ 	.word	0x00000240
        /*00a0*/ 	.word	0x000000ff
        /*00a4*/ 	.word	0x00000020
        /*00a8*/ 	.short	0x0100
        /*00aa*/ 	.byte	0x08
	.zero		1


	//   ....[2]....
        /*00ac*/ 	.word	0x00000250
        /*00b0*/ 	.word	0x000000ff
        /*00b4*/ 	.word	0x00000008
        /*00b8*/ 	.short	0x0100
        /*00ba*/ 	.byte	0x08
	.zero		1


	//   ....[3]....
        /*00bc*/ 	.word	0x00000260
        /*00c0*/ 	.word	0x000000ff
        /*00c4*/ 	.word	0x00000028
        /*00c8*/ 	.short	0x0100
        /*00ca*/ 	.byte	0x08
	.zero		1


	//   ....[4]....
        /*00cc*/ 	.word	0x00000270
        /*00d0*/ 	.word	0x000000ff
        /*00d4*/ 	.word	0x00000010
        /*00d8*/ 	.short	0x0100
        /*00da*/ 	.byte	0x08
	.zero		1


	//   ....[5]....
        /*00dc*/ 	.word	0x00000280
        /*00e0*/ 	.word	0x000000ff
        /*00e4*/ 	.word	0x00000030
        /*00e8*/ 	.short	0x0100
        /*00ea*/ 	.byte	0x08
	.zero		1


	//   ....[6]....
        /*00ec*/ 	.word	0x00000290
        /*00f0*/ 	.word	0x000000ff
        /*00f4*/ 	.word	0x00000018
        /*00f8*/ 	.short	0x0100
        /*00fa*/ 	.byte	0x08
	.zero		1


	//   ....[7]....
        /*00fc*/ 	.word	0x000002a0
        /*0100*/ 	.word	0x000000ff
        /*0104*/ 	.word	0x00000038
        /*0108*/ 	.short	0x0100
        /*010a*/ 	.byte	0x08
	.zero		1


	//   ....[8]....
        /*010c*/ 	.word	0x000006f0
        /*0110*/ 	.word	0x000000ff
        /*0114*/ 	.word	0x00000050
        /*0118*/ 	.short	0x0100
        /*011a*/ 	.byte	0x06
	.zero		1


	//   ....[9]....
        /*011c*/ 	.word	0x00000780
        /*0120*/ 	.word	0x000000ff
        /*0124*/ 	.word	0x00000058
        /*0128*/ 	.short	0x0100
        /*012a*/ 	.byte	0x06
	.zero		1


	//   ....[10]....
        /*012c*/ 	.word	0x000014c0
        /*0130*/ 	.word	0x00000003
        /*0134*/ 	.word	0x00000000
        /*0138*/ 	.short	0x010a
        /*013a*/ 	.byte	0x3f
	.zero		1


	//   ....[11]....
        /*013c*/ 	.word	0x00001500
        /*0140*/ 	.word	0x00000003
        /*0144*/ 	.word	0x00000000
        /*0148*/ 	.short	0x010a
        /*014a*/ 	.byte	0x3f
	.zero		1


	//   ....[12]....
        /*014c*/ 	.word	0x000017e0
        /*0150*/ 	.word	0x00000005
        /*0154*/ 	.word	0x00000000
        /*0158*/ 	.short	0x010a
        /*015a*/ 	.byte	0x3f
	.zero		1


	//   ....[13]....
        /*015c*/ 	.word	0x00001820
        /*0160*/ 	.word	0x00000005
        /*0164*/ 	.word	0x00000000
        /*0168*/ 	.short	0x010a
        /*016a*/ 	.byte	0x3f
	.zero		1


	//   ....[14]....
        /*016c*/ 	.word	0x00001990
        /*0170*/ 	.word	0x00000005
        /*0174*/ 	.word	0x00000000
        /*0178*/ 	.short	0x0101
        /*017a*/ 	.byte	0x3f
	.zero		1


	//   ....[15]....
        /*017c*/ 	.word	0x00001b70
        /*0180*/ 	.word	0x00000003
        /*0184*/ 	.word	0x00000000
        /*0188*/ 	.short	0x0101
        /*018a*/ 	.byte	0x3f
	.zero		1


	//   ....[16]....
        /*018c*/ 	.word	0x0000a960
        /*0190*/ 	.word	0x00000017
        /*0194*/ 	.word	0x00000020
        /*0198*/ 	.short	0x010a
        /*019a*/ 	.byte	0x3f
	.zero		1


	//   ....[17]....
        /*019c*/ 	.word	0x0000ad20
        /*01a0*/ 	.word	0x00000005
        /*01a4*/ 	.word	0x00000058
        /*01a8*/ 	.short	0x0101
        /*01aa*/ 	.byte	0x3f
	.zero		1


	//   ....[18]....
        /*01ac*/ 	.word	0x0000b440
        /*01b0*/ 	.word	0x00000007
        /*01b4*/ 	.word	0x00000000
        /*01b8*/ 	.short	0x010a
        /*01ba*/ 	.byte	0x3f
	.zero		1


	//   ....[19]....
        /*01bc*/ 	.word	0x0000b4c0
        /*01c0*/ 	.word	0x00000008
        /*01c4*/ 	.word	0x00000000
        /*01c8*/ 	.short	0x010a
        /*01ca*/ 	.byte	0x3f
	.zero		1


	//   ....[20]....
        /*01cc*/ 	.word	0x0000b550
        /*01d0*/ 	.word	0x0000000b
        /*01d4*/ 	.word	0x00000000
        /*01d8*/ 	.short	0x010a
        /*01da*/ 	.byte	0x3f
	.zero		1


	//   ....[21]....
        /*01dc*/ 	.word	0x0000b5e0
        /*01e0*/ 	.word	0x00000003
        /*01e4*/ 	.word	0x00000000
        /*01e8*/ 	.short	0x010a
        /*01ea*/ 	.byte	0x3f
	.zero		1


	//   ....[22]....
        /*01ec*/ 	.word	0x0000b640
        /*01f0*/ 	.word	0x00000003
        /*01f4*/ 	.word	0x00000000
        /*01f8*/ 	.short	0x010a
        /*01fa*/ 	.byte	0x3f
	.zero		1


	//   ....[23]....
        /*01fc*/ 	.word	0x0000b690
        /*0200*/ 	.word	0x00000005
        /*0204*/ 	.word	0x00000000
        /*0208*/ 	.short	0x010a
        /*020a*/ 	.byte	0x3f
	.zero		1


	//   ....[24]....
        /*020c*/ 	.word	0x0000b760
        /*0210*/ 	.word	0x00000017
        /*0214*/ 	.word	0x00000020
        /*0218*/ 	.short	0x010a
        /*021a*/ 	.byte	0x3f
	.zero		1


	//   ....[25]....
        /*021c*/ 	.word	0x0000b830
        /*0220*/ 	.word	0x00000007
        /*0224*/ 	.word	0x00000000
        /*0228*/ 	.short	0x010a
        /*022a*/ 	.byte	0x3f
	.zero		1


	//   ....[26]....
        /*022c*/ 	.word	0x0000b880
        /*0230*/ 	.word	0x00000008
        /*0234*/ 	.word	0x00000000
        /*0238*/ 	.short	0x010a
        /*023a*/ 	.byte	0x3f
	.zero		1


	//   ....[27]....
        /*023c*/ 	.word	0x0000b8d0
        /*0240*/ 	.word	0x0000000b
        /*0244*/ 	.word	0x00000000
        /*0248*/ 	.short	0x010a
        /*024a*/ 	.byte	0x3f
	.zero		1


	//----- nvinfo : EIATTR_NUM_MBARRIERS
	.align		4
.L_35:
        /*024c*/ 	.byte	0x03, 0x38
        /*024e*/ 	.short	0x000a


	//----- nvinfo : EIATTR_EXIT_INSTR_OFFSETS
	.align		4
        /*0250*/ 	.byte	0x04, 0x1c
        /*0252*/ 	.short	(.L_37 - .L_36)


	//   ....[0]....
.L_36:
        /*0254*/ 	.word	0x00000950


	//   ....[1]....
        /*0258*/ 	.word	0x00001170


	//   ....[2]....
        /*025c*/ 	.word	0x0000a080


	//   ....[3]....
        /*0260*/ 	.word	0x0000a5e0


	//   ....[4]....
        /*0264*/ 	.word	0x0000b630


	//----- nvinfo : EIATTR_MAX_THREADS
	.align		4
.L_37:
        /*0268*/ 	.byte	0x04, 0x05
        /*026a*/ 	.short	(.L_39 - .L_38)
.L_38:
        /*026c*/ 	.word	0x00000180
        /*0270*/ 	.word	0x00000001
        /*0274*/ 	.word	0x00000001


	//----- nvinfo : EIATTR_CRS_STACK_SIZE
	.align		4
.L_39:
        /*0278*/ 	.byte	0x04, 0x1e
        /*027a*/ 	.short	(.L_41 - .L_40)
.L_40:
        /*027c*/ 	.word	0x00000000


	//----- nvinfo : EIATTR_CBANK_PARAM_SIZE
	.align		4
.L_41:
        /*0280*/ 	.byte	0x03, 0x19
        /*0282*/ 	.short	0x0470


	//----- nvinfo : EIATTR_PARAM_CBANK
	.align		4
        /*0284*/ 	.byte	0x04, 0x0a
        /*0286*/ 	.short	(.L_43 - .L_42)
	.align		4
.L_42:
        /*0288*/ 	.word	index@(.nv.constant0._ZN7cutlass13device_kernelINS_4gemm6kernel13GemmUniversalIN4cute5tupleIJiiiiEEENS1_10collective13CollectiveMmaINS1_34MainloopSm90TmaGmmaWarpSpecializedILi4ENS5_IJNS4_1CILi2EEENSA_ILi1EEESC_EEENS1_35KernelTmaWarpSpecializedCooperativeEEENS5_IJNSA_ILi128EEENSA_ILi256EEENSA_ILi32EEEEEENS_10bfloat16_tENS5_IJlSC_lEEESK_SL_NS4_8TiledMMAINS4_8MMA_AtomIJNS4_4SM904GMMA28MMA_64x256x16_F32BF16BF16_SSILNSP_5MajorE0ELSR_0ELNSP_7ScaleInE1ELSS_1EEEEEENS4_6LayoutISD_NS5_IJSC_NSA_ILi0EEESW_EEEEENS5_IJNS4_10UnderscoreESZ_SZ_EEEEENS4_13SM90_TMA_LOADENS4_14ComposedLayoutINS4_7SwizzleILi2ELi4ELi3EEENS4_18smem_ptr_flag_bitsILi16EEENSV_INS5_IJNSA_ILi8EEESI_EEENS5_IJSI_SC_EEEEEEEvNS4_8identityENS4_23SM90_TMA_LOAD_MULTICASTES1C_vS1D_EENS_8epilogue10collective6detail29Sm90TmaWarpSpecializedAdapterINS1H_15DefaultEpilogueISK_SL_SL_NS1G_6thread17LinearCombinationISK_Li1EffLNS1L_9ScaleType4KindE0ELNS_15FloatRoundStyleE2ESK_EENS1_15EpilogueDefaultEEEEEvvEEEEvNT_6ParamsE)
        /*028c*/ 	.short	0x0210
        /*028e*/ 	.short	0x0470


	//----- nvinfo : EIATTR_SW_WAR
	.align		4
.L_43:
        /*0290*/ 	.byte	0x04, 0x36
        /*0292*/ 	.short	(.L_45 - .L_44)
.L_44:
        /*0294*/ 	.word	0x00000008
.L_45:


//--------------------- .nv.callgraph             --------------------------
	.section	.nv.callgraph,"",@"SHT_CUDA_CALLGRAPH"
	.align	4
	.sectionentsize	8
	.align		4
        /*0000*/ 	.word	0x00000000
	.align		4
        /*0004*/ 	.word	0xffffffff
	.align		4
        /*0008*/ 	.word	index@(_ZN7cutlass13device_kernelINS_4gemm6kernel13GemmUniversalIN4cute5tupleIJiiiiEEENS1_10collective13CollectiveMmaINS1_34MainloopSm90TmaGmmaWarpSpecializedILi4ENS5_IJNS4_1CILi2EEENSA_ILi1EEESC_EEENS1_35KernelTmaWarpSpecializedCooperativeEEENS5_IJNSA_ILi128EEENSA_ILi256EEENSA_ILi32EEEEEENS_10bfloat16_tENS5_IJlSC_lEEESK_SL_NS4_8TiledMMAINS4_8MMA_AtomIJNS4_4SM904GMMA28MMA_64x256x16_F32BF16BF16_SSILNSP_5MajorE0ELSR_0ELNSP_7ScaleInE1ELSS_1EEEEEENS4_6LayoutISD_NS5_IJSC_NSA_ILi0EEESW_EEEEENS5_IJNS4_10UnderscoreESZ_SZ_EEEEENS4_13SM90_TMA_LOADENS4_14ComposedLayoutINS4_7SwizzleILi2ELi4ELi3EEENS4_18smem_ptr_flag_bitsILi16EEENSV_INS5_IJNSA_ILi8EEESI_EEENS5_IJSI_SC_EEEEEEEvNS4_8identityENS4_23SM90_TMA_LOAD_MULTICASTES1C_vS1D_EENS_8epilogue10collective6detail29Sm90TmaWarpSpecializedAdapterINS1H_15DefaultEpilogueISK_SL_SL_NS1G_6thread17LinearCombinationISK_Li1EffLNS1L_9ScaleType4KindE0ELNS_15FloatRoundStyleE2ESK_EENS1_15EpilogueDefaultEEEEEvvEEEEvNT_6ParamsE)
	.align		4
        /*000c*/ 	.word	index@(__assertfail)
	.align		4
        /*0010*/ 	.word	0x00000000
	.align		4
        /*0014*/ 	.word	0xfffffffe
	.align		4
        /*0018*/ 	.word	0x00000000
	.align		4
        /*001c*/ 	.word	0xfffffffd
	.align		4
        /*0020*/ 	.word	0x00000000
	.align		4
        /*0024*/ 	.word	0xfffffffc


//--------------------- .nv.constant4             --------------------------
	.section	.nv.constant4,"a",@progbits
	.align	8
	.align		8
.nv.constant4:
        /*0000*/ 	.dword	__assertfail
	.align		8
        /*0008*/ 	.dword	__unnamed_1
	.align		8
        /*0010*/ 	.dword	_ZN39_INTERNAL_f4df598e_4_k_cu_31a014f7_39814cuda3std3__45__cpo5beginE
	.align		8
        /*0018*/ 	.dword	_ZN39_INTERNAL_f4df598e_4_k_cu_31a014f7_39814cuda3std3__45__cpo3endE
	.align		8
        /*0020*/ 	.dword	_ZN39_INTERNAL_f4df598e_4_k_cu_31a014f7_39814cuda3std3__45__cpo6cbeginE
	.align		8
        /*0028*/ 	.dword	_ZN39_INTERNAL_f4df598e_4_k_cu_31a014f7_39814cuda3std3__45__cpo4cendE
	.align		8
        /*0030*/ 	.dword	_ZN39_INTERNAL_f4df598e_4_k_cu_31a014f7_39814cuda3std3__441_GLOBAL__N__f4df598e_4_k_cu_31a014f7_39816ignoreE
	.align		8
        /*0038*/ 	.dword	_ZN39_INTERNAL_f4df598e_4_k_cu_31a014f7_39814cuda3std3__419piecewise_constructE
	.align		8
        /*0040*/ 	.dword	_ZN39_INTERNAL_f4df598e_4_k_cu_31a014f7_39814cuda3std3__48in_placeE
	.align		8
        /*0048*/ 	.dword	_ZN39_INTERNAL_f4df598e_4_k_cu_31a014f7_39814cuda3std6ranges3__45__cpo4swapE
	.align		8
        /*0050*/ 	.dword	_ZN39_INTERNAL_f4df598e_4_k_cu_31a014f7_39814cuda3std6ranges3__45__cpo9iter_moveE
	.align		8
        /*0058*/ 	.dword	_ZN39_INTERNAL_f4df598e_4_k_cu_31a014f7_39814cute7productE
	.align		8
        /*0060*/ 	.dword	_ZN39_INTERNAL_f4df598e_4_k_cu_31a014f7_39814cute1_E
	.align		8
        /*0068*/ 	.dword	$str$22
	.align		8
        /*0070*/ 	.dword	$str$23


//--------------------- .text._ZN7cutlass13device_kernelINS_4gemm6kernel13GemmUniversalIN4cute5tupleIJiiiiEEENS1_10collective13CollectiveMmaINS1_34MainloopSm90TmaGmmaWarpSpecializedILi4ENS5_IJNS4_1CILi2EEENSA_ILi1EEESC_EEENS1_35KernelTmaWarpSpecializedCooperativeEEENS5_IJNSA_ILi128EEENSA_ILi256EEENSA_ILi32EEEEEENS_10bfloat16_tENS5_IJlSC_lEEESK_SL_NS4_8TiledMMAINS4_8MMA_AtomIJNS4_4SM904GMMA28MMA_64x256x16_F32BF16BF16_SSILNSP_5MajorE0ELSR_0ELNSP_7ScaleInE1ELSS_1EEEEEENS4_6LayoutISD_NS5_IJSC_NSA_ILi0EEESW_EEEEENS5_IJNS4_10UnderscoreESZ_SZ_EEEEENS4_13SM90_TMA_LOADENS4_14ComposedLayoutINS4_7SwizzleILi2ELi4ELi3EEENS4_18smem_ptr_flag_bitsILi16EEENSV_INS5_IJNSA_ILi8EEESI_EEENS5_IJSI_SC_EEEEEEEvNS4_8identityENS4_23SM90_TMA_LOAD_MULTICASTES1C_vS1D_EENS_8epilogue10collective6detail29Sm90TmaWarpSpecializedAdapterINS1H_15DefaultEpilogueISK_SL_SL_NS1G_6thread17LinearCombinationISK_Li1EffLNS1L_9ScaleType4KindE0ELNS_15FloatRoundStyleE2ESK_EENS1_15EpilogueDefaultEEEEEvvEEEEvNT_6ParamsE --------------------------
	.section	.text._ZN7cutlass13device_kernelINS_4gemm6kernel13GemmUniversalIN4cute5tupleIJiiiiEEENS1_10collective13CollectiveMmaINS1_34MainloopSm90TmaGmmaWarpSpecializedILi4ENS5_IJNS4_1CILi2EEENSA_ILi1EEESC_EEENS1_35KernelTmaWarpSpecializedCooperativeEEENS5_IJNSA_ILi128EEENSA_ILi256EEENSA_ILi32EEEEEENS_10bfloat16_tENS5_IJlSC_lEEESK_SL_NS4_8TiledMMAINS4_8MMA_AtomIJNS4_4SM904GMMA28MMA_64x256x16_F32BF16BF16_SSILNSP_5MajorE0ELSR_0ELNSP_7ScaleInE1ELSS_1EEEEEENS4_6LayoutISD_NS5_IJSC_NSA_ILi0EEESW_EEEEENS5_IJNS4_10UnderscoreESZ_SZ_EEEEENS4_13SM90_TMA_LOADENS4_14ComposedLayoutINS4_7SwizzleILi2ELi4ELi3EEENS4_18smem_ptr_flag_bitsILi16EEENSV_INS5_IJNSA_ILi8EEESI_EEENS5_IJSI_SC_EEEEEEEvNS4_8identityENS4_23SM90_TMA_LOAD_MULTICASTES1C_vS1D_EENS_8epilogue10collective6detail29Sm90TmaWarpSpecializedAdapterINS1H_15DefaultEpilogueISK_SL_SL_NS1G_6thread17LinearCombinationISK_Li1EffLNS1L_9ScaleType4KindE0ELNS_15FloatRoundStyleE2ESK_EENS1_15EpilogueDefaultEEEEEvvEEEEvNT_6ParamsE,"ax",@progbits
	.align	128
.text._ZN7cutlass13device_kernelINS_4gemm6kernel13GemmUniversalIN4cute5tupleIJiiiiEEENS1_10collective13CollectiveMmaINS1_34MainloopSm90TmaGmmaWarpSpecializedILi4ENS5_IJNS4_1CILi2EEENSA_ILi1EEESC_EEENS1_35KernelTmaWarpSpecializedCooperativeEEENS5_IJNSA_ILi128EEENSA_ILi256EEENSA_ILi32EEEEEENS_10bfloat16_tENS5_IJlSC_lEEESK_SL_NS4_8TiledMMAINS4_8MMA_AtomIJNS4_4SM904GMMA28MMA_64x256x16_F32BF16BF16_SSILNSP_5MajorE0ELSR_0ELNSP_7ScaleInE1ELSS_1EEEEEENS4_6LayoutISD_NS5_IJSC_NSA_ILi0EEESW_EEEEENS5_IJNS4_10UnderscoreESZ_SZ_EEEEENS4_13SM90_TMA_LOADENS4_14ComposedLayoutINS4_7SwizzleILi2ELi4ELi3EEENS4_18smem_ptr_flag_bitsILi16EEENSV_INS5_IJNSA_ILi8EEESI_EEENS5_IJSI_SC_EEEEEEEvNS4_8identityENS4_23SM90_TMA_LOAD_MULTICASTES1C_vS1D_EENS_8epilogue10collective6detail29Sm90TmaWarpSpecializedAdapterINS1H_15DefaultEpilogueISK_SL_SL_NS1G_6thread17LinearCombinationISK_Li1EffLNS1L_9ScaleType4KindE0ELNS_15FloatRoundStyleE2ESK_EENS1_15EpilogueDefaultEEEEEvvEEEEvNT_6ParamsE:
        .type           _ZN7cutlass13device_kernelINS_4gemm6kernel13GemmUniversalIN4cute5tupleIJiiiiEEENS1_10collective13CollectiveMmaINS1_34MainloopSm90TmaGmmaWarpSpecializedILi4ENS5_IJNS4_1CILi2EEENSA_ILi1EEESC_EEENS1_35KernelTmaWarpSpecializedCooperativeEEENS5_IJNSA_ILi128EEENSA_ILi256EEENSA_ILi32EEEEEENS_10bfloat16_tENS5_IJlSC_lEEESK_SL_NS4_8TiledMMAINS4_8MMA_AtomIJNS4_4SM904GMMA28MMA_64x256x16_F32BF16BF16_SSILNSP_5MajorE0ELSR_0ELNSP_7ScaleInE1ELSS_1EEEEEENS4_6LayoutISD_NS5_IJSC_NSA_ILi0EEESW_EEEEENS5_IJNS4_10UnderscoreESZ_SZ_EEEEENS4_13SM90_TMA_LOADENS4_14ComposedLayoutINS4_7SwizzleILi2ELi4ELi3EEENS4_18smem_ptr_flag_bitsILi16EEENSV_INS5_IJNSA_ILi8EEESI_EEENS5_IJSI_SC_EEEEEEEvNS4_8identityENS4_23SM90_TMA_LOAD_MULTICASTES1C_vS1D_EENS_8epilogue10collective6detail29Sm90TmaWarpSpecializedAdapterINS1H_15DefaultEpilogueISK_SL_SL_NS1G_6thread17LinearCombinationISK_Li1EffLNS1L_9ScaleType4KindE0ELNS_15FloatRoundStyleE2ESK_EENS1_15EpilogueDefaultEEEEEvvEEEEvNT_6ParamsE,@function
        .size           _ZN7cutlass13device_kernelINS_4gemm6kernel13GemmUniversalIN4cute5tupleIJiiiiEEENS1_10collective13CollectiveMmaINS1_34MainloopSm90TmaGmmaWarpSpecializedILi4ENS5_IJNS4_1CILi2EEENSA_ILi1EEESC_EEENS1_35KernelTmaWarpSpecializedCooperativeEEENS5_IJNSA_ILi128EEENSA_ILi256EEENSA_ILi32EEEEEENS_10bfloat16_tENS5_IJlSC_lEEESK_SL_NS4_8TiledMMAINS4_8MMA_AtomIJNS4_4SM904GMMA28MMA_64x256x16_F32BF16BF16_SSILNSP_5MajorE0ELSR_0ELNSP_7ScaleInE1ELSS_1EEEEEENS4_6LayoutISD_NS5_IJSC_NSA_ILi0EEESW_EEEEENS5_IJNS4_10UnderscoreESZ_SZ_EEEEENS4_13SM90_TMA_LOADENS4_14ComposedLayoutINS4_7SwizzleILi2ELi4ELi3EEENS4_18smem_ptr_flag_bitsILi16EEENSV_INS5_IJNSA_ILi8EEESI_EEENS5_IJSI_SC_EEEEEEEvNS4_8identityENS4_23SM90_TMA_LOAD_MULTICASTES1C_vS1D_EENS_8epilogue10collective6detail29Sm90TmaWarpSpecializedAdapterINS1H_15DefaultEpilogueISK_SL_SL_NS1G_6thread17LinearCombinationISK_Li1EffLNS1L_9ScaleType4KindE0ELNS_15FloatRoundStyleE2ESK_EENS1_15EpilogueDefaultEEEEEvvEEEEvNT_6ParamsE,(.L_x_325 - _ZN7cutlass13device_kernelINS_4gemm6kernel13GemmUniversalIN4cute5tupleIJiiiiEEENS1_10collective13CollectiveMmaINS1_34MainloopSm90TmaGmmaWarpSpecializedILi4ENS5_IJNS4_1CILi2EEENSA_ILi1EEESC_EEENS1_35KernelTmaWarpSpecializedCooperativeEEENS5_IJNSA_ILi128EEENSA_ILi256EEENSA_ILi32EEEEEENS_10bfloat16_tENS5_IJlSC_lEEESK_SL_NS4_8TiledMMAINS4_8MMA_AtomIJNS4_4SM904GMMA28MMA_64x256x16_F32BF16BF16_SSILNSP_5MajorE0ELSR_0ELNSP_7ScaleInE1ELSS_1EEEEEENS4_6LayoutISD_NS5_IJSC_NSA_ILi0EEESW_EEEEENS5_IJNS4_10UnderscoreESZ_SZ_EEEEENS4_13SM90_TMA_LOADENS4_14ComposedLayoutINS4_7SwizzleILi2ELi4ELi3EEENS4_18smem_ptr_flag_bitsILi16EEENSV_INS5_IJNSA_ILi8EEESI_EEENS5_IJSI_SC_EEEEEEEvNS4_8identityENS4_23SM90_TMA_LOAD_MULTICASTES1C_vS1D_EENS_8epilogue10collective6detail29Sm90TmaWarpSpecializedAdapterINS1H_15DefaultEpilogueISK_SL_SL_NS1G_6thread17LinearCombinationISK_Li1EffLNS1L_9ScaleType4KindE0ELNS_15FloatRoundStyleE2ESK_EENS1_15EpilogueDefaultEEEEEvvEEEEvNT_6ParamsE)
        .other          _ZN7cutlass13device_kernelINS_4gemm6kernel13GemmUniversalIN4cute5tupleIJiiiiEEENS1_10collective13CollectiveMmaINS1_34MainloopSm90TmaGmmaWarpSpecializedILi4ENS5_IJNS4_1CILi2EEENSA_ILi1EEESC_EEENS1_35KernelTmaWarpSpecializedCooperativeEEENS5_IJNSA_ILi128EEENSA_ILi256EEENSA_ILi32EEEEEENS_10bfloat16_tENS5_IJlSC_lEEESK_SL_NS4_8TiledMMAINS4_8MMA_AtomIJNS4_4SM904GMMA28MMA_64x256x16_F32BF16BF16_SSILNSP_5MajorE0ELSR_0ELNSP_7ScaleInE1ELSS_1EEEEEENS4_6LayoutISD_NS5_IJSC_NSA_ILi0EEESW_EEEEENS5_IJNS4_10UnderscoreESZ_SZ_EEEEENS4_13SM90_TMA_LOADENS4_14ComposedLayoutINS4_7SwizzleILi2ELi4ELi3EEENS4_18smem_ptr_flag_bitsILi16EEENSV_INS5_IJNSA_ILi8EEESI_EEENS5_IJSI_SC_EEEEEEEvNS4_8identityENS4_23SM90_TMA_LOAD_MULTICASTES1C_vS1D_EENS_8epilogue10collective6detail29Sm90TmaWarpSpecializedAdapterINS1H_15DefaultEpilogueISK_SL_SL_NS1G_6thread17LinearCombinationISK_Li1EffLNS1L_9ScaleType4KindE0ELNS_15FloatRoundStyleE2ESK_EENS1_15EpilogueDefaultEEEEEvvEEEEvNT_6ParamsE,@"STO_CUDA_ENTRY STV_DEFAULT"
_ZN7cutlass13device_kernelINS_4gemm6kernel13GemmUniversalIN4cute5tupleIJiiiiEEENS1_10collective13CollectiveMmaINS1_34MainloopSm90TmaGmmaWarpSpecializedILi4ENS5_IJNS4_1CILi2EEENSA_ILi1EEESC_EEENS1_35KernelTmaWarpSpecializedCooperativeEEENS5_IJNSA_ILi128EEENSA_ILi256EEENSA_ILi32EEEEEENS_10bfloat16_tENS5_IJlSC_lEEESK_SL_NS4_8TiledMMAINS4_8MMA_AtomIJNS4_4SM904GMMA28MMA_64x256x16_F32BF16BF16_SSILNSP_5MajorE0ELSR_0ELNSP_7ScaleInE1ELSS_1EEEEEENS4_6LayoutISD_NS5_IJSC_NSA_ILi0EEESW_EEEEENS5_IJNS4_10UnderscoreESZ_SZ_EEEEENS4_13SM90_TMA_LOADENS4_14ComposedLayoutINS4_7SwizzleILi2ELi4ELi3EEENS4_18smem_ptr_flag_bitsILi16EEENSV_INS5_IJNSA_ILi8EEESI_EEENS5_IJSI_SC_EEEEEEEvNS4_8identityENS4_23SM90_TMA_LOAD_MULTICASTES1C_vS1D_EENS_8epilogue10collective6detail29Sm90TmaWarpSpecializedAdapterINS1H_15DefaultEpilogueISK_SL_SL_NS1G_6thread17LinearCombinationISK_Li1EffLNS1L_9ScaleType4KindE0ELNS_15FloatRoundStyleE2ESK_EENS1_15EpilogueDefaultEEEEEvvEEEEvNT_6ParamsE:
[----:B------:R-:W0:Y:S01]  /*0000*/  LDC R1, c[0x0][0x28] ;  /* 0x00000a00ff017b82 */ /* 0x000e220000000800 */
[----:B------:R-:W1:Y:S01]  /*0010*/  S2R R18, SR_TID.X ;  /* 0x0000000000127919 */ /* 0x000e620000002100 */
[----:B------:R-:W-:Y:S01]  /*0020*/  ELECT P0, URZ, PT ;  /* 0x00000000003f782f */ /* 0x000fe20003800000 */
[----:B------:R-:W-:Y:S01]  /*0030*/  BSSY B0, `(.L_x_0) ;  /* 0x000000f000007945 */ /* 0x000fe20003800000 */
[--C-:B-1----:R-:W-:Y:S02]  /*0040*/  SHF.R.U32.HI R0, RZ, 0x5, R18.reuse ;  /* 0x00000005ff007819 */ /* 0x102fe40000011612 */
[----:B------:R-:W-:-:S03]  /*0050*/  SHF.R.U32.HI R3, RZ, 0x7, R18 ;  /* 0x00000007ff037819 */ /* 0x000fc60000011612 */
[----:B------:R-:W1:Y:S04]  /*0060*/  SHFL.IDX PT, R2, R0, RZ, 0x1f ;  /* 0x00001fff00027589 */ /* 0x000e6800000e0000 */
[----:B------:R2:W3:Y:S01]  /*0070*/  SHFL.IDX PT, R5, R3, RZ, 0x1f ;  /* 0x00001fff03057589 */ /* 0x0004e200000e0000 */
[----:B-1----:R-:W-:-:S13]  /*0080*/  ISETP.NE.OR P0, PT, R2, RZ, !P0 ;  /* 0x000000ff0200720c */ /* 0x002fda0004705670 */
[----:B0-23--:R-:W-:Y:S05]  /*0090*/  @P0 BRA `(.L_x_1) ;  /* 0x0000000000200947 */ /* 0x00dfea0003800000 */
[----:B------:R-:W-:Y:S02]  /*00a0*/  ULDC.64 UR4, c[0x0][0x198] ;  /* 0x0000660000047ab9 */ /* 0x000fe40000000a00 */
[----:B------:R-:W-:Y:S02]  /*00b0*/  UIADD3 UR6, UP0, UR4, 0xf0, URZ ;  /* 0x000000f004067890 */ /* 0x000fe4000ff1e03f */
[----:B------:R-:W-:Y:S02]  /*00c0*/  UIADD3 UR4, UP1, UR4, 0x1f0, URZ ;  /* 0x000001f004047890 */ /* 0x000fe4000ff3e03f */
[----:B------:R-:W-:Y:S02]  /*00d0*/  UIADD3.X UR7, URZ, UR5, URZ, UP0, !UPT ;  /* 0x000000053f077290 */ /* 0x000fe400087fe43f */
[----:B------:R-:W-:-:S07]  /*00e0*/  UIADD3.X UR5, URZ, UR5, URZ, UP1, !UPT ;  /* 0x000000053f057290 */ /* 0x000fce0008ffe43f */
[----:B------:R0:W-:Y:S02]  /*00f0*/  UTMACCTL.PF [UR6] ;  /* 0x00000000060079b9 */ /* 0x0001e40008040000 */
[----:B------:R0:W-:Y:S02]  /*0100*/  UTMACCTL.PF [UR4] ;  /* 0x00000000040079b9 */ /* 0x0001e40008040000 */
[----:B0-----:R-:W-:Y:S01]  /*0110*/  NOP ;  /* 0x0000000000007918 */ /* 0x001fe20000000000 */
.L_x_1:
[----:B------:R-:W-:Y:S05]  /*0120*/  BSYNC B0 ;  /* 0x0000000000007941 */ /* 0x000fea0003800000 */
.L_x_0:
[----:B------:R-:W0:Y:S02]  /*0130*/  SHFL.IDX PT, R3, R0, RZ, 0x1f ;  /* 0x00001fff00037589 */ /* 0x000e2400000e0000 */
[----:B0-----:R-:W-:-:S13]  /*0140*/  ISETP.NE.AND P0, PT, R3, RZ, PT ;  /* 0x000000ff0300720c */ /* 0x001fda0003f05270 */
[----:B------:R-:W-:Y:S05]  /*0150*/  @P0 BRA `(.L_x_2) ;  /* 0x0000000000580947 */ /* 0x000fea0003800000 */
[----:B------:R-:W0:Y:S01]  /*0160*/  S2UR UR8, SR_CgaCtaId ;  /* 0x00000000000879c3 */ /* 0x000e220000008800 */
[----:B------:R-:W-:Y:S01]  /*0170*/  UMOV UR4, 0x400 ;  /* 0x0000040000047882 */ /* 0x000fe20000000000 */
[----:B------:R-:W-:Y:S01]  /*0180*/  UMOV UR5, 0x1 ;  /* 0x0000000100057882 */ /* 0x000fe20000000000 */
[----:B------:R-:W-:Y:S01]  /*0190*/  UMOV UR6, 0x4 ;  /* 0x0000000400067882 */ /* 0x000fe20000000000 */
[----:B------:R-:W-:Y:S01]  /*01a0*/  ELECT P0, URZ, PT ;  /* 0x00000000003f782f */ /* 0x000fe20003800000 */
[----:B------:R-:W-:-:S04]  /*01b0*/  UIADD3 UR6, -UR6, 0x100000, URZ ;  /* 0x0010000006067890 */ /* 0x000fc8000fffe13f */
[----:B------:R-:W-:Y:S02]  /*01c0*/  USHF.L.U32 UR7, UR6, 0xb, URZ ;  /* 0x0000000b06077899 */ /* 0x000fe4000800063f */
[----:B------:R-:W-:Y:S02]  /*01d0*/  USHF.L.U32 UR6, UR6, 0x1, URZ ;  /* 0x0000000106067899 */ /* 0x000fe4000800063f */
[----:B0-----:R-:W-:Y:S02]  /*01e0*/  ULEA UR8, UR8, UR4, 0x18 ;  /* 0x0000000408087291 */ /* 0x001fe4000f8ec03f */
[----:B------:R-:W-:-:S04]  /*01f0*/  UIADD3 UR4, -UR5, 0x100000, URZ ;  /* 0x0010000005047890 */ /* 0x000fc8000fffe13f */
[----:B------:R-:W-:Y:S02]  /*0200*/  USHF.L.U32 UR5, UR4, 0xb, URZ ;  /* 0x0000000b04057899 */ /* 0x000fe4000800063f */
[----:B------:R-:W-:Y:S01]  /*0210*/  USHF.L.U32 UR4, UR4, 0x1, URZ ;  /* 0x0000000104047899 */ /* 0x000fe2000800063f */
[----:B------:R-:W0:Y:S11]  /*0220*/  FENCE.VIEW.ASYNC.S ;  /* 0x00000000000073c6 */ /* 0x000e360000000000 */
[----:B0-----:R0:W1:Y:S01]  /*0230*/  SYNCS.EXCH.64 URZ, [UR8], UR4 ;  /* 0x00000004083f75b2 */ /* 0x0010620008000100 */
[----:B------:R0:W2:Y:S01]  /*0240*/  SYNCS.EXCH.64 URZ, [UR8+0x20], UR6 ;  /* 0x00002006083f75b2 */ /* 0x0000a20008000100 */
[----:B------:R0:W3:Y:S01]  /*0250*/  SYNCS.EXCH.64 URZ, [UR8+0x8], UR4 ;  /* 0x00000804083f75b2 */ /* 0x0000e20008000100 */
[----:B------:R0:W4:Y:S01]  /*0260*/  SYNCS.EXCH.64 URZ, [UR8+0x28], UR6 ;  /* 0x00002806083f75b2 */ /* 0x0001220008000100 */
[----:B------:R0:W0:Y:S01]  /*0270*/  SYNCS.EXCH.64 URZ, [UR8+0x10], UR4 ;  /* 0x00001004083f75b2 */ /* 0x0000220008000100 */
[----:B------:R0:W0:Y:S01]  /*0280*/  SYNCS.EXCH.64 URZ, [UR8+0x30], UR6 ;  /* 0x00003006083f75b2 */ /* 0x0000220008000100 */
[----:B------:R0:W0:Y:S01]  /*0290*/  SYNCS.EXCH.64 URZ, [UR8+0x18], UR4 ;  /* 0x00001804083f75b2 */ /* 0x0000220008000100 */
[----:B------:R0:W0:Y:S01]  /*02a0*/  SYNCS.EXCH.64 URZ, [UR8+0x38], UR6 ;  /* 0x00003806083f75b2 */ /* 0x0000220008000100 */
[----:B------:R-:W-:Y:S01]  /*02b0*/  NOP ;  /* 0x0000000000007918 */ /* 0x000fe20000000000 */
.L_x_2:
[----:B------:R-:W-:Y:S01]  /*02c0*/  SHF.R.S32.HI R7, RZ, 0x1f, R18 ;  /* 0x0000001fff077819 */ /* 0x000fe20000011412 */
[----:B------:R-:W5:Y:S01]  /*02d0*/  SHFL.IDX PT, R0, R0, RZ, 0x1f ;  /* 0x00001fff00007589 */ /* 0x000f6200000e0000 */
[----:B0-----:R-:W0:Y:S01]  /*02e0*/  S2UR UR8, SR_CTAID.X ;  /* 0x00000000000879c3 */ /* 0x001e220000002500 */
[----:B------:R-:W-:Y:S02]  /*02f0*/  ELECT P0, URZ, PT ;  /* 0x00000000003f782f */ /* 0x000fe40003800000 */
[----:B------:R-:W-:Y:S01]  /*0300*/  LEA.HI R7, R7, R18, RZ, 0x7 ;  /* 0x0000001207077211 */ /* 0x000fe200078f38ff */
[----:B------:R-:W1:Y:S01]  /*0310*/  S2R R4, SR_CTAID.Y ;  /* 0x0000000000047919 */ /* 0x000e620000002600 */
[----:B------:R-:W-:Y:S01]  /*0320*/  SHF.R.S32.HI R8, RZ, 0x1f, R3 ;  /* 0x0000001fff087819 */ /* 0x000fe20000011403 */
[----:B------:R-:W-:Y:S01]  /*0330*/  ULDC UR4, c[0x0][0x150] ;  /* 0x0000540000047ab9 */ /* 0x000fe20000000800 */
[----:B------:R-:W-:Y:S01]  /*0340*/  LOP3.LUT R7, R7, 0xffffff80, RZ, 0xc0, !PT ;  /* 0xffffff8007077812 */ /* 0x000fe200078ec0ff */
[----:B------:R-:W-:Y:S01]  /*0350*/  NOP ;  /* 0x0000000000007918 */ /* 0x000fe20000000000 */
[----:B------:R-:W-:Y:S01]  /*0360*/  LEA.HI R8, R8, R3, RZ, 0x2 ;  /* 0x0000000308087211 */ /* 0x000fe200078f10ff */
[----:B------:R-:W2:Y:S01]  /*0370*/  LDC R10, c[0x0][0x144] ;  /* 0x00005100ff0a7b82 */ /* 0x000ea20000000800 */
[----:B------:R-:W-:Y:S01]  /*0380*/  NOP ;  /* 0x0000000000007918 */ /* 0x000fe20000000000 */
[----:B------:R-:W-:Y:S01]  /*0390*/  IMAD.IADD R6, R18, 0x1, -R7 ;  /* 0x0000000112067824 */ /* 0x000fe200078e0a07 */
[----:B------:R-:W-:Y:S01]  /*03a0*/  LOP3.LUT R8, R8, 0x3ffffffc, RZ, 0xc0, !PT ;  /* 0x3ffffffc08087812 */ /* 0x000fe200078ec0ff */
[----:B------:R-:W-:Y:S01]  /*03b0*/  IMAD.MOV.U32 R22, RZ, RZ, 0x1 ;  /* 0x00000001ff167424 */ /* 0x000fe200078e00ff */
[----:B------:R-:W-:-:S02]  /*03c0*/  ISETP.NE.AND P3, PT, R5, RZ, PT ;  /* 0x000000ff0500720c */ /* 0x000fc40003f65270 */
[----:B------:R-:W-:Y:S01]  /*03d0*/  SHF.R.S32.HI R7, RZ, 0x1f, R6 ;  /* 0x0000001fff077819 */ /* 0x000fe20000011406 */
[----:B------:R-:W-:Y:S01]  /*03e0*/  IMAD.IADD R8, R3, 0x1, -R8 ;  /* 0x0000000103087824 */ /* 0x000fe200078e0a08 */
[----:B------:R-:W3:Y:S02]  /*03f0*/  LDC R13, c[0x0][0x140] ;  /* 0x00005000ff0d7b82 */ /* 0x000ee40000000800 */
[----:B------:R-:W-:Y:S02]  /*0400*/  LEA.HI R7, R7, R6, RZ, 0x3 ;  /* 0x0000000607077211 */ /* 0x000fe400078f18ff */
[----:B-----5:R-:W-:Y:S02]  /*0410*/  ISETP.NE.OR P0, PT, R0, RZ, !P0 ;  /* 0x000000ff0000720c */ /* 0x020fe40004705670 */
[--C-:B------:R-:W-:Y:S02]  /*0420*/  SHF.R.S32.HI R0, RZ, 0x3, R7.reuse ;  /* 0x00000003ff007819 */ /* 0x100fe40000011407 */
[----:B------:R-:W-:-:S02]  /*0430*/  SHF.R.S32.HI R7, RZ, 0x1f, R7 ;  /* 0x0000001fff077819 */ /* 0x000fc40000011407 */
[----:B0-----:R-:W-:Y:S02]  /*0440*/  I2FP.F32.U32 R9, UR8 ;  /* 0x0000000800097c45 */ /* 0x001fe40008201000 */
[----:B------:R-:W-:-:S03]  /*0450*/  LEA.HI R7, R7, R0, RZ, 0x2 ;  /* 0x0000000007077211 */ /* 0x000fc600078f10ff */
[----:B------:R-:W-:Y:S01]  /*0460*/  FMUL R9, R9, UR4 ;  /* 0x0000000409097c20 */ /* 0x000fe20008400000 */
[----:B------:R-:W-:Y:S01]  /*0470*/  LOP3.LUT R7, R7, 0xfffffffc, RZ, 0xc0, !PT ;  /* 0xfffffffc07077812 */ /* 0x000fe200078ec0ff */
[----:B------:R-:W-:Y:S01]  /*0480*/  VOTEU.ALL UP0, P0 ;  /* 0x00000000003f7886 */ /* 0x000fe20000000000 */
[----:B-1----:R-:W-:Y:S01]  /*0490*/  I2FP.F32.U32 R3, R4 ;  /* 0x0000000400037245 */ /* 0x002fe20000201000 */
[----:B------:R-:W-:Y:S01]  /*04a0*/  ULDC UR4, c[0x0][0x154] ;  /* 0x0000550000047ab9 */ /* 0x000fe20000000800 */
[----:B------:R-:W-:Y:S01]  /*04b0*/  VOTEU.ALL UP1, P0 ;  /* 0x00000000003f7886 */ /* 0x000fe20000020000 */
[----:B------:R-:W0:Y:S01]  /*04c0*/  F2I.U32.TRUNC.NTZ R9, R9 ;  /* 0x0000000900097305 */ /* 0x000e22000020f000 */
[----:B------:R-:W-:Y:S01]  /*04d0*/  IMAD.IADD R7, R0, 0x1, -R7 ;  /* 0x0000000100077824 */ /* 0x000fe200078e0a07 */
[----:B------:R-:W1:Y:S01]  /*04e0*/  @!UP0 S2UR UR7, SR_CgaCtaId ;  /* 0x00000000000789c3 */ /* 0x000e620000008800 */
[----:B------:R-:W-:Y:S01]  /*04f0*/  FMUL R12, R3, UR4 ;  /* 0x00000004030c7c20 */ /* 0x000fe20008400000 */
[----:B------:R-:W-:Y:S01]  /*0500*/  UMOV UR4, 0x20 ;  /* 0x0000002000047882 */ /* 0x000fe20000000000 */
[----:B------:R-:W-:Y:S01]  /*0510*/  IMAD R8, R8, 0x4, R7 ;  /* 0x0000000408087824 */ /* 0x000fe200078e0207 */
[----:B------:R-:W-:Y:S01]  /*0520*/  @!UP0 UMOV UR6, 0x400 ;  /* 0x0000040000068882 */ /* 0x000fe20000000000 */
[----:B------:R-:W-:-:S04]  /*0530*/  @!UP0 UIADD3 UR4, -UR4, 0x100000, URZ ;  /* 0x0010000004048890 */ /* 0x000fc8000fffe13f */
[----:B------:R-:W-:Y:S02]  /*0540*/  @!UP0 USHF.L.U32 UR5, UR4, 0xb, URZ ;  /* 0x0000000b04058899 */ /* 0x000fe4000800063f */
[----:B------:R-:W-:Y:S01]  /*0550*/  @!UP0 USHF.L.U32 UR4, UR4, 0x1, URZ ;  /* 0x0000000104048899 */ /* 0x000fe2000800063f */
[----:B---3--:R-:W-:Y:S01]  /*0560*/  ISETP.EQ.U32.AND P2, PT, R13, 0x1, PT ;  /* 0x000000010d00780c */ /* 0x008fe20003f42070 */
[----:B------:R-:W3:Y:S01]  /*0570*/  F2I.U32.TRUNC.NTZ R12, R12 ;  /* 0x0000000c000c7305 */ /* 0x000ee2000020f000 */
[----:B------:R-:W-:Y:S01]  /*0580*/  LEA.HI R0, R8, R8, RZ, 0x1 ;  /* 0x0000000808007211 */ /* 0x000fe200078f08ff */
[----:B------:R-:W5:Y:S03]  /*0590*/  LDC R7, c[0x0][0x148] ;  /* 0x00005200ff077b82 */ /* 0x000f660000000800 */
[----:B------:R-:W-:Y:S01]  /*05a0*/  LOP3.LUT R11, R0, 0xfffffffe, RZ, 0xc0, !PT ;  /* 0xfffffffe000b7812 */ /* 0x000fe200078ec0ff */
[----:B0-----:R-:W-:Y:S01]  /*05b0*/  IMAD.MOV R15, RZ, RZ, -R9 ;  /* 0x000000ffff0f7224 */ /* 0x001fe200078e0a09 */
[----:B------:R-:W-:-:S03]  /*05c0*/  SHF.R.S32.HI R9, RZ, 0x1f, R2 ;  /* 0x0000001fff097819 */ /* 0x000fc60000011402 */
[----:B--2---:R-:W-:Y:S01]  /*05d0*/  IMAD R3, R10, R15, UR8 ;  /* 0x000000080a037e24 */ /* 0x004fe2000f8e020f */
[----:B------:R-:W-:Y:S01]  /*05e0*/  LEA.HI R9, R9, R2, RZ, 0x2 ;  /* 0x0000000209097211 */ /* 0x000fe200078f10ff */
[C---:B------:R-:W-:Y:S02]  /*05f0*/  IMAD.IADD R0, R8.reuse, 0x1, -R11 ;  /* 0x0000000108007824 */ /* 0x040fe400078e0a0b */
[----:B------:R-:W-:Y:S01]  /*0600*/  IMAD.SHL.U32 R11, R8, 0x4, RZ ;  /* 0x00000004080b7824 */ /* 0x000fe200078e00ff */
[----:B------:R-:W-:Y:S01]  /*0610*/  LOP3.LUT R9, R9, 0xfffffffc, RZ, 0xc0, !PT ;  /* 0xfffffffc09097812 */ /* 0x000fe200078ec0ff */
[----:B---3--:R-:W-:Y:S01]  /*0620*/  IMAD.MOV R24, RZ, RZ, -R12 ;  /* 0x000000ffff187224 */ /* 0x008fe200078e0a0c */
[----:B------:R-:W-:Y:S01]  /*0630*/  ISETP.NE.AND P4, PT, R0, R3, PT ;  /* 0x000000030000720c */ /* 0x000fe20003f85270 */
[----:B-1----:R-:W-:Y:S01]  /*0640*/  @!UP0 ULEA UR6, UR7, UR6, 0x18 ;  /* 0x0000000607068291 */ /* 0x002fe2000f8ec03f */
[----:B------:R-:W-:Y:S01]  /*0650*/  LOP3.LUT R152, R8, 0xc, R11, 0x78, !PT ;  /* 0x0000000c08987812 */ /* 0x000fe200078e780b */
[----:B------:R-:W-:Y:S01]  /*0660*/  IMAD.IADD R0, R2, 0x1, -R9 ;  /* 0x0000000102007824 */ /* 0x000fe200078e0a09 */
[----:B------:R-:W-:Y:S01]  /*0670*/  VOTEU.ALL UP0, P0 ;  /* 0x00000000003f7886 */ /* 0x000fe20000000000 */
[----:B------:R-:W-:Y:S01]  /*0680*/  LOP3.LUT P0, RZ, R6, 0x7, RZ, 0xc0, !PT ;  /* 0x0000000706ff7812 */ /* 0x000fe2000780c0ff */
[----:B------:R-:W-:-:S02]  /*0690*/  VIADD R6, R5, 0xffffffff ;  /* 0xffffffff05067836 */ /* 0x000fc40000000000 */
[----:B------:R-:W-:Y:S01]  /*06a0*/  ISETP.NE.AND P1, PT, R0, 0x3, PT ;  /* 0x000000030000780c */ /* 0x000fe20003f25270 */
[----:B-----5:R-:W-:Y:S01]  /*06b0*/  IMAD R9, R7, R24, R4 ;  /* 0x0000001807097224 */ /* 0x020fe200078e0204 */
[----:B------:R-:W-:Y:S02]  /*06c0*/  ISETP.LT.U32.AND P0, PT, R152, 0x2, !P0 ;  /* 0x000000029800780c */ /* 0x000fe40004701070 */
[----:B------:R-:W-:Y:S01]  /*06d0*/  ISETP.EQ.OR P1, PT, R0, RZ, !P1 ;  /* 0x000000ff0000720c */ /* 0x000fe20004f22670 */
[----:B------:R-:W0:Y:S02]  /*06e0*/  FENCE.VIEW.ASYNC.S ;  /* 0x00000000000073c6 */ /* 0x000e240000000000 */
[----:B0-----:R0:W1:Y:S01]  /*06f0*/  @!UP0 SYNCS.EXCH.64 URZ, [UR6+0x50], UR4 ;  /* 0x00005004063f85b2 */ /* 0x0010620008000100 */
[----:B------:R-:W-:Y:S02]  /*0700*/  @P4 LEA.HI R2, R152, R152, RZ, 0x1 ;  /* 0x0000009898024211 */ /* 0x000fe400078f08ff */
[----:B------:R-:W-:-:S02]  /*0710*/  ISETP.EQ.AND P1, PT, R5, RZ, P1 ;  /* 0x000000ff0500720c */ /* 0x000fc40000f22270 */
[----:B------:R-:W-:Y:S02]  /*0720*/  @P4 SHF.R.S32.HI R2, RZ, 0x1, R2 ;  /* 0x00000001ff024819 */ /* 0x000fe40000011402 */
[----:B------:R-:W-:Y:S02]  /*0730*/  ISETP.GE.U32.AND P6, PT, R6, 0x2, PT ;  /* 0x000000020600780c */ /* 0x000fe40003fc6070 */
[----:B------:R-:W-:Y:S02]  /*0740*/  @P4 ISETP.NE.AND P5, PT, R2, R9, PT ;  /* 0x000000090200420c */ /* 0x000fe40003fa5270 */
[----:B------:R-:W-:Y:S02]  /*0750*/  SEL R9, RZ, 0x1, !P0 ;  /* 0x00000001ff097807 */ /* 0x000fe40004000000 */
[----:B------:R-:W-:Y:S02]  /*0760*/  @P4 SEL R22, RZ, 0x1, P5 ;  /* 0x00000001ff164807 */ /* 0x000fe40002800000 */
[----:B------:R-:W-:Y:S01]  /*0770*/  SEL R19, RZ, 0x1, !P1 ;  /* 0x00000001ff137807 */ /* 0x000fe20004800000 */
[----:B------:R0:W2:Y:S01]  /*0780*/  @!UP1 SYNCS.EXCH.64 URZ, [UR6+0x58], UR4 ;  /* 0x00005804063f95b2 */ /* 0x0000a20008000100 */
[----:B------:R-:W-:Y:S01]  /*0790*/  LOP3.LUT R22, R22, R9, RZ, 0xc0, !PT ;  /* 0x0000000916167212 */ /* 0x000fe200078ec0ff */
[----:B------:R-:W-:Y:S01]  /*07a0*/  NOP ;  /* 0x0000000000007918 */ /* 0x000fe20000000000 */
[----:B------:R-:W-:Y:S01]  /*07b0*/  SEL R19, R19, 0x2, P6 ;  /* 0x0000000213137807 */ /* 0x000fe20003000000 */
[----:B------:R-:W-:Y:S06]  /*07c0*/  @!P2 BRA `(.L_x_3) ;  /* 0x000000000008a947 */ /* 0x000fec0003800000 */
[----:B-12-4-:R-:W-:Y:S01]  /*07d0*/  UCGABAR_ARV ;  /* 0x00000000000079c7 */ /* 0x016fe20008000000 */
[----:B------:R-:W-:Y:S05]  /*07e0*/  BRA `(.L_x_4) ;  /* 0x0000000000047947 */ /* 0x000fea0003800000 */
.L_x_3:
[----:B-12-4-:R-:W-:Y:S01]  /*07f0*/  NOP ;  /* 0x0000000000007918 */ /* 0x016fe20000000000 */
.L_x_4:
[----:B------:R-:W1:Y:S01]  /*0800*/  LDC R2, c[0x0][0x65c] ;  /* 0x00019700ff027b82 */ /* 0x000e620000000800 */
[----:B------:R-:W-:Y:S02]  /*0810*/  IMAD.U32 R8, RZ, RZ, UR8 ;  /* 0x00000008ff087e24 */ /* 0x000fe4000f8e00ff */
[----:B------:R-:W-:Y:S01]  /*0820*/  IMAD.MOV.U32 R9, RZ, RZ, RZ ;  /* 0x000000ffff097224 */ /* 0x000fe200078e00ff */
[----:B-1----:R-:W-:-:S04]  /*0830*/  ISETP.NE.AND P1, PT, R2, 0x1, PT ;  /* 0x000000010200780c */ /* 0x002fc80003f25270 */
[----:B------:R-:W-:-:S09]  /*0840*/  P2R R5, PR, RZ, 0x2 ;  /* 0x00000002ff057803 */ /* 0x000fd20000000000 */
[----:B------:R-:W1:Y:S01]  /*0850*/  @P1 LDC R17, c[0x0][0x10] ;  /* 0x00000400ff111b82 */ /* 0x000e620000000800 */
[----:B------:R-:W-:Y:S02]  /*0860*/  @P1 IMAD.MOV.U32 R5, RZ, RZ, RZ ;  /* 0x000000ffff051224 */ /* 0x000fe400078e00ff */
[----:B------:R-:W-:-:S05]  /*0870*/  @P1 IMAD.MOV.U32 R13, RZ, RZ, RZ ;  /* 0x000000ffff0d1224 */ /* 0x000fca00078e00ff */
[----:B------:R-:W2:Y:S01]  /*0880*/  @!P1 LDC R11, c[0x0][0xc] ;  /* 0x00000300ff0b9b82 */ /* 0x000ea20000000800 */
[----:B-1----:R-:W-:-:S04]  /*0890*/  @P1 IMAD.WIDE.U32 R16, R17, UR8, R4 ;  /* 0x0000000811101c25 */ /* 0x002fc8000f8e0004 */
[----:B------:R-:W-:Y:S02]  /*08a0*/  @P1 IMAD.IADD R17, R17, 0x1, R13 ;  /* 0x0000000111111824 */ /* 0x000fe400078e020d */
[----:B--2---:R-:W-:-:S04]  /*08b0*/  @!P1 IMAD.WIDE.U32 R8, R4, R11, R8 ;  /* 0x0000000b04089225 */ /* 0x004fc800078e0008 */
[----:B------:R-:W-:Y:S02]  /*08c0*/  @!P1 IMAD.MOV.U32 R16, RZ, RZ, R8 ;  /* 0x000000ffff109224 */ /* 0x000fe400078e0008 */
[----:B------:R-:W-:Y:S01]  /*08d0*/  @!P1 IMAD.MOV.U32 R17, RZ, RZ, R9 ;  /* 0x000000ffff119224 */ /* 0x000fe200078e0009 */
[----:B------:R-:W-:Y:S06]  /*08e0*/  @!P2 BRA `(.L_x_5) ;  /* 0x00000000000ca947 */ /* 0x000fec0003800000 */
[----:B------:R-:W-:Y:S01]  /*08f0*/  UCGABAR_WAIT ;  /* 0x0000000000007dc7 */ /* 0x000fe20008000000 */
[----:B------:R-:W-:Y:S01]  /*0900*/  CCTL.IVALL ;  /* 0x00000000ff00798f */ /* 0x000fe20002000000 */
[----:B------:R-:W-:Y:S05]  /*0910*/  BRA `(.L_x_6) ;  /* 0x0000000000047947 */ /* 0x000fea0003800000 */
.L_x_5:
[----:B------:R-:W-:Y:S06]  /*0920*/  BAR.SYNC.DEFER_BLOCKING 0x0 ;  /* 0x0000000000007b1d */ /* 0x000fec0000010000 */
.L_x_6:
[----:B------:R-:W-:Y:S05]  /*0930*/  @!P3 BRA `(.L_x_7) ;  /* 0x0000009400d4b947 */ /* 0x000fea0003800000 */
[----:B------:R-:W-:-:S13]  /*0940*/  ISETP.GT.U32.AND P0, PT, R6, 0x1, PT ;  /* 0x000000010600780c */ /* 0x000fda0003f04070 */
[----:B0-----:R-:W-:Y:S05]  /*0950*/  @P0 EXIT ;  /* 0x000000000000094d */ /* 0x001fea0003800000 */
[----:B------:R-:W-:Y:S01]  /*0960*/  ULDC.64 UR4, c[0x0][0x650] ;  /* 0x0001940000047ab9 */ /* 0x000fe20000000a00 */
[----:B------:R-:W-:Y:S01]  /*0970*/  PRMT R0, RZ, 0x7610, R0 ;  /* 0x00007610ff007816 */ /* 0x000fe20000000000 */
[----:B------:R-:W-:Y:S01]  /*0980*/  IMAD.MOV.U32 R154, RZ, RZ, -0x1 ;  /* 0xffffffffff9a7424 */ /* 0x000fe200078e00ff */
[----:B------:R-:W-:Y:S01]  /*0990*/  ISETP.GE.U32.AND P0, PT, R16, UR4, PT ;  /* 0x0000000410007c0c */ /* 0x000fe2000bf06070 */
[----:B------:R-:W-:Y:S02]  /*09a0*/  IMAD.MOV.U32 R153, RZ, RZ, -0x1 ;  /* 0xffffffffff997424 */ /* 0x000fe400078e00ff */
[----:B------:R-:W-:Y:S01]  /*09b0*/  IMAD.MOV.U32 R23, RZ, RZ, -0x1 ;  /* 0xffffffffff177424 */ /* 0x000fe200078e00ff */
[----:B------:R-:W-:-:S13]  /*09c0*/  ISETP.GE.U32.AND.EX P0, PT, R17, UR5, PT, P0 ;  /* 0x0000000511007c0c */ /* 0x000fda000bf06100 */
[----:B------:R-:W-:Y:S05]  /*09d0*/  @P0 BRA `(.L_x_8) ;  /* 0x00000004002c0947 */ /* 0x000fea0003800000 */
[----:B------:R-:W0:Y:S01]  /*09e0*/  LDC.64 R20, c[0x0][0x628] ;  /* 0x00018a00ff147b82 */ /* 0x000e220000000a00 */
[----:B------:R-:W-:Y:S02]  /*09f0*/  IMAD.MOV.U32 R8, RZ, RZ, R16 ;  /* 0x000000ffff087224 */ /* 0x000fe400078e0010 */
[----:B------:R-:W-:-:S05]  /*0a00*/  IMAD.MOV.U32 R9, RZ, RZ, R17 ;  /* 0x000000ffff097224 */ /* 0x000fca00078e0011 */
[----:B------:R-:W1:Y:S08]  /*0a10*/  LDC R0, c[0x0][0x630] ;  /* 0x00018c00ff007b82 */ /* 0x000e700000000800 */
[----:B------:R-:W2:Y:S01]  /*0a20*/  LDC.64 R26, c[0x0][0x620] ;  /* 0x00018800ff1a7b82 */ /* 0x000ea20000000a00 */
[----:B0-----:R-:W-:-:S04]  /*0a30*/  ISETP.NE.U32.AND P0, PT, R20, RZ, PT ;  /* 0x000000ff1400720c */ /* 0x001fc80003f05070 */
[----:B------:R-:W-:-:S13]  /*0a40*/  ISETP.NE.AND.EX P0, PT, R21, RZ, PT, P0 ;  /* 0x000000ff1500720c */ /* 0x000fda0003f05300 */
[----:B-12---:R-:W-:Y:S05]  /*0a50*/  @!P0 BRA `(.L_x_9) ;  /* 0x0000000000288947 */ /* 0x006fea0003800000 */
[----:B------:R-:W0:Y:S02]  /*0a60*/  LDC R13, c[0x0][0x634] ;  /* 0x00018d00ff0d7b82 */ /* 0x000e240000000800 */
[----:B0-----:R-:W-:-:S05]  /*0a70*/  IADD3 R13, P0, R16, R13, RZ ;  /* 0x0000000d100d7210 */ /* 0x001fca0007f1e0ff */
[----:B------:R-:W-:-:S04]  /*0a80*/  IMAD.X R15, RZ, RZ, R17, P0 ;  /* 0x000000ffff0f7224 */ /* 0x000fc800000e0611 */
[----:B------:R-:W-:-:S04]  /*0a90*/  IMAD.WIDE.U32 R8, R15, R20, RZ ;  /* 0x000000140f087225 */ /* 0x000fc800078e00ff */
[----:B------:R-:W-:-:S04]  /*0aa0*/  IMAD.WIDE.U32 R10, P0, R13, R21, R8 ;  /* 0x000000150d0a7225 */ /* 0x000fc80007800008 */
[----:B------:R-:W-:-:S04]  /*0ab0*/  IMAD.WIDE.U32 R8, R13, R20, RZ ;  /* 0x000000140d087225 */ /* 0x000fc800078e00ff */
[----:B------:R-:W-:Y:S01]  /*0ac0*/  IMAD.X R13, RZ, RZ, RZ, P0 ;  /* 0x000000ffff0d7224 */ /* 0x000fe200000e06ff */
[----:B------:R-:W-:Y:S01]  /*0ad0*/  IADD3 RZ, P0, R9, R10, RZ ;  /* 0x0000000a09ff7210 */ /* 0x000fe20007f1e0ff */
[----:B------:R-:W-:-:S04]  /*0ae0*/  IMAD.MOV.U32 R12, RZ, RZ, R11 ;  /* 0x000000ffff0c7224 */ /* 0x000fc800078e000b */
[----:B------:R-:W-:-:S08]  /*0af0*/  IMAD.WIDE.U32.X R8, R15, R21, R12, P0 ;  /* 0x000000150f087225 */ /* 0x000fd000000e040c */
.L_x_9:
[----:B------:R-:W0:Y:S01]  /*0b00*/  LDC.64 R20, c[0x0][0x640] ;  /* 0x00019000ff147b82 */ /* 0x000e220000000a00 */
[--C-:B------:R-:W-:Y:S01]  /*0b10*/  SHF.R.U64 R28, R8, R0, R9.reuse ;  /* 0x00000000081c7219 */ /* 0x100fe20000001209 */
[----:B------:R-:W-:Y:S01]  /*0b20*/  IMAD R30, R7, R24, R4 ;  /* 0x00000018071e7224 */ /* 0x000fe200078e0204 */
[----:B------:R-:W-:Y:S01]  /*0b30*/  SHF.R.U32.HI R0, RZ, R0, R9 ;  /* 0x00000000ff007219 */ /* 0x000fe20000011609 */
[----:B------:R-:W-:Y:S01]  /*0b40*/  IMAD.MOV.U32 R23, RZ, RZ, 0x1 ;  /* 0x00000001ff177424 */ /* 0x000fe200078e00ff */
[----:B------:R-:W-:-:S03]  /*0b50*/  IADD3 R5, P0, RZ, -R28, RZ ;  /* 0x8000001cff057210 */ /* 0x000fc60007f1e0ff */
[----:B------:R-:W1:Y:S02]  /*0b60*/  LDC R6, c[0x0][0x618] ;  /* 0x00018600ff067b82 */ /* 0x000e640000000800 */
[----:B------:R-:W-:-:S04]  /*0b70*/  IMAD.X R9, RZ, RZ, ~R0, P0 ;  /* 0x000000ffff097224 */ /* 0x000fc800000e0e00 */
[-C--:B------:R-:W-:Y:S02]  /*0b80*/  IMAD R0, R9, R26.reuse, RZ ;  /* 0x0000001a09007224 */ /* 0x080fe400078e02ff */
[----:B------:R-:W2:Y:S01]  /*0b90*/  LDC R11, c[0x0][0x608] ;  /* 0x00018200ff0b7b82 */ /* 0x000ea20000000800 */
[----:B------:R-:W-:-:S04]  /*0ba0*/  IMAD.WIDE.U32 R8, R5, R26, R16 ;  /* 0x0000001a05087225 */ /* 0x000fc800078e0010 */
[----:B------:R-:W-:-:S03]  /*0bb0*/  IMAD R5, R5, R27, R0 ;  /* 0x0000001b05057224 */ /* 0x000fc600078e0200 */
[----:B------:R-:W3:Y:S01]  /*0bc0*/  LDC R12, c[0x0][0x658] ;  /* 0x00019600ff0c7b82 */ /* 0x000ee20000000800 */
[----:B0-----:R-:W-:Y:S01]  /*0bd0*/  ISETP.NE.U32.AND P0, PT, R20, RZ, PT ;  /* 0x000000ff1400720c */ /* 0x001fe20003f05070 */
[----:B------:R-:W-:Y:S02]  /*0be0*/  IMAD.IADD R5, R9, 0x1, R5 ;  /* 0x0000000109057824 */ /* 0x000fe400078e0205 */
[----:B------:R-:W-:Y:S01]  /*0bf0*/  IMAD.MOV.U32 R9, RZ, RZ, -0x1 ;  /* 0xffffffffff097424 */ /* 0x000fe200078e00ff */
[----:B------:R-:W-:-:S03]  /*0c00*/  ISETP.NE.AND.EX P0, PT, R21, RZ, PT, P0 ;  /* 0x000000ff1500720c */ /* 0x000fc60003f05300 */
[----:B------:R-:W0:Y:S01]  /*0c10*/  LDC R15, c[0x0][0x600] ;  /* 0x00018000ff0f7b82 */ /* 0x000e220000000800 */
[-CC-:B-1----:R-:W-:Y:S02]  /*0c20*/  SHF.R.U64 R13, R8, R6.reuse, R5.reuse ;  /* 0x00000006080d7219 */ /* 0x182fe40000001205 */
[----:B------:R-:W-:-:S05]  /*0c30*/  SHF.R.U32.HI R0, RZ, R6, R5 ;  /* 0x00000006ff007219 */ /* 0x000fca0000011605 */
[----:B------:R-:W1:Y:S01]  /*0c40*/  LDC R14, c[0x0][0x648] ;  /* 0x00019200ff0e7b82 */ /* 0x000e620000000800 */
[-CC-:B--2---:R-:W-:Y:S02]  /*0c50*/  SHF.R.U64 R27, R13, R11.reuse, R0.reuse ;  /* 0x0000000b0d1b7219 */ /* 0x184fe40000001200 */
[----:B------:R-:W-:-:S05]  /*0c60*/  SHF.R.U32.HI R5, RZ, R11, R0 ;  /* 0x0000000bff057219 */ /* 0x000fca0000011600 */
[----:B------:R-:W2:Y:S01]  /*0c70*/  LDC R26, c[0x0][0x638] ;  /* 0x00018e00ff1a7b82 */ /* 0x000ea20000000800 */
[-CC-:B---3--:R-:W-:Y:S02]  /*0c80*/  SHF.R.U64 R24, R27, R12.reuse, R5.reuse ;  /* 0x0000000c1b187219 */ /* 0x188fe40000001205 */
[-C--:B------:R-:W-:Y:S02]  /*0c90*/  SHF.L.U32 R0, R9, R12.reuse, RZ ;  /* 0x0000000c09007219 */ /* 0x080fe400000006ff */
[----:B------:R-:W-:Y:S01]  /*0ca0*/  SHF.R.U32.HI R5, RZ, R12, R5 ;  /* 0x0000000cff057219 */ /* 0x000fe20000011605 */
[----:B------:R-:W-:Y:S01]  /*0cb0*/  IMAD.MOV.U32 R4, RZ, RZ, R24 ;  /* 0x000000ffff047224 */ /* 0x000fe200078e0018 */
[----:B------:R-:W-:Y:S01]  /*0cc0*/  LOP3.LUT R10, RZ, R0, RZ, 0x33, !PT ;  /* 0x00000000ff0a7212 */ /* 0x000fe200078e33ff */
[----:B------:R-:W3:Y:S01]  /*0cd0*/  LDC R25, c[0x0][0x610] ;  /* 0x00018400ff197b82 */ /* 0x000ee20000000800 */
[----:B------:R-:W-:Y:S05]  /*0ce0*/  @!P0 BRA `(.L_x_10) ;  /* 0x0000000000288947 */ /* 0x000fea0003800000 */
[----:B------:R-:W4:Y:S02]  /*0cf0*/  LDC R9, c[0x0][0x64c] ;  /* 0x00019300ff097b82 */ /* 0x000f240000000800 */
[----:B----4-:R-:W-:-:S05]  /*0d00*/  IADD3 R9, P0, R24, R9, RZ ;  /* 0x0000000918097210 */ /* 0x010fca0007f1e0ff */
        /* <DEDUP_REMOVED lines=8> */
.L_x_10:
[----:B-1----:R-:W-:Y:S01]  /*0d90*/  SHF.R.U64 R4, R4, R14, R5 ;  /* 0x0000000e04047219 */ /* 0x002fe20000001205 */
[----:B0-----:R-:W-:Y:S01]  /*0da0*/  VIADD R6, R15, 0xffffffff ;  /* 0xffffffff0f067836 */ /* 0x001fe20000000000 */
[----:B------:R-:W-:Y:S01]  /*0db0*/  SHF.L.U32 R0, R23, R12, RZ ;  /* 0x0000000c17007219 */ /* 0x000fe200000006ff */
[----:B------:R-:W-:Y:S01]  /*0dc0*/  IMAD.MOV.U32 R23, RZ, RZ, R28 ;  /* 0x000000ffff177224 */ /* 0x000fe200078e001c */
[----:B------:R-:W-:Y:S01]  /*0dd0*/  LOP3.LUT R5, R27, R10, RZ, 0xc0, !PT ;  /* 0x0000000a1b057212 */ /* 0x000fe200078ec0ff */
[----:B------:R-:W-:Y:S01]  /*0de0*/  IMAD.MOV R7, RZ, RZ, -R4 ;  /* 0x000000ffff077224 */ /* 0x000fe200078e0a04 */
[----:B------:R-:W-:Y:S02]  /*0df0*/  SEL R3, R3, R30, !P1 ;  /* 0x0000001e03037207 */ /* 0x000fe40004800000 */
[----:B------:R-:W-:Y:S01]  /*0e00*/  LOP3.LUT R6, R13, R6, RZ, 0xc0, !PT ;  /* 0x000000060d067212 */ /* 0x000fe200078ec0ff */
[----:B------:R-:W-:Y:S02]  /*0e10*/  IMAD R4, R0, R4, R5 ;  /* 0x0000000400047224 */ /* 0x000fe400078e0205 */
[----:B--2---:R-:W-:-:S02]  /*0e20*/  IMAD R0, R7, R26, R24 ;  /* 0x0000001a07007224 */ /* 0x004fc400078e0218 */
[----:B---3--:R-:W-:Y:S02]  /*0e30*/  IMAD R3, R4, R25, R3 ;  /* 0x0000001904037224 */ /* 0x008fe400078e0203 */
[----:B------:R-:W-:Y:S02]  /*0e40*/  IMAD R154, R0, R15, R6 ;  /* 0x0000000f009a7224 */ /* 0x000fe400078e0206 */
[----:B------:R-:W-:-:S03]  /*0e50*/  IMAD.MOV.U32 R4, RZ, RZ, 0x1 ;  /* 0x00000001ff047424 */ /* 0x000fc600078e00ff */
[----:B------:R-:W-:Y:S02]  /*0e60*/  SEL R153, R154, R3, !P1 ;  /* 0x000000039a997207 */ /* 0x000fe40004800000 */
[----:B------:R-:W-:Y:S02]  /*0e70*/  PRMT R0, R4, 0x7610, R0 ;  /* 0x0000761004007816 */ /* 0x000fe40000000000 */
[----:B------:R-:W-:-:S07]  /*0e80*/  SEL R154, R3, R154, !P1 ;  /* 0x0000009a039a7207 */ /* 0x000fce0004800000 */
.L_x_8:
[----:B------:R-:W-:-:S08]  /*0e90*/  NOP ;  /* 0x0000000000007918 */ /* 0x000fd00000000000 */
[----:B------:R-:W0:Y:S02]  /*0ea0*/  USETMAXREG.TRY_ALLOC.CTAPOOL UP0, 0xe8 ;  /* 0x000000e8000079c8 */ /* 0x000e240008000600 */
[----:B0-----:R-:W-:-:S13]  /*0eb0*/  PLOP3.LUT P0, PT, PT, PT, UP0, 0x80, 0x0 ;  /* 0x000000000000781c */ /* 0x001fda0003f0f008 */
[----:B------:R-:W-:Y:S05]  /*0ec0*/  @!P0 BRA `(.L_x_8) ;  /* 0xfffffffc00f08947 */ /* 0x000fea000383ffff */
[----:B------:R-:W-:Y:S01]  /*0ed0*/  ULDC.64 UR4, c[0x0][0x598] ;  /* 0x0001660000047ab9 */ /* 0x000fe20000000a00 */
[----:B------:R-:W-:Y:S01]  /*0ee0*/  ULDC.64 UR36, c[0x0][0x208] ;  /* 0x0000820000247ab9 */ /* 0x000fe20000000a00 */
[----:B------:R-:W-:-:S04]  /*0ef0*/  ISETP.NE.U32.AND P0, PT, RZ, UR4, PT ;  /* 0x00000004ff007c0c */ /* 0x000fc8000bf05070 */
[----:B------:R-:W-:-:S13]  /*0f00*/  ISETP.NE.AND.EX P0, PT, RZ, UR5, PT, P0 ;  /* 0x00000005ff007c0c */ /* 0x000fda000bf05300 */
[----:B------:R-:W-:Y:S05]  /*0f10*/  @!P0 BRA `(.L_x_11) ;  /* 0x00000000001c8947 */ /* 0x000fea0003800000 */
[----:B------:R-:W0:Y:S02]  /*0f20*/  LDC.64 R4, c[0x0][0x598] ;  /* 0x00016600ff047b82 */ /* 0x000e240000000a00 */
[----:B0-----:R-:W2:Y:S02]  /*0f30*/  LDG.E.64 R4, desc[UR36][R4.64] ;  /* 0x0000002404047981 */ /* 0x001ea4000c1e1b00 */
[----:B--2---:R-:W-:-:S04]  /*0f40*/  ISETP.NE.U32.AND P0, PT, R4, RZ, PT ;  /* 0x000000ff0400720c */ /* 0x004fc80003f05070 */
[----:B------:R-:W-:-:S13]  /*0f50*/  ISETP.NE.AND.EX P0, PT, R5, RZ, PT, P0 ;  /* 0x000000ff0500720c */ /* 0x000fda0003f05300 */
[----:B------:R-:W-:Y:S05]  /*0f60*/  @!P0 BRA `(.L_x_11) ;  /* 0x0000000000088947 */ /* 0x000fea0003800000 */
[----:B------:R0:W5:Y:S01]  /*0f70*/  LD.E R155, desc[UR36][R4.64] ;  /* 0x00000024049b7980 */ /* 0x000162000c101900 */
[----:B------:R-:W-:Y:S05]  /*0f80*/  BRA `(.L_x_12) ;  /* 0x0000000000247947 */ /* 0x000fea0003800000 */
.L_x_11:
[----:B------:R-:W-:Y:S02]  /*0f90*/  ULDC.64 UR4, c[0x0][0x588] ;  /* 0x0001620000047ab9 */ /* 0x000fe40000000a00 */
[----:B------:R-:W-:-:S04]  /*0fa0*/  ISETP.NE.U32.AND P0, PT, RZ, UR4, PT ;  /* 0x00000004ff007c0c */ /* 0x000fc8000bf05070 */
[----:B------:R-:W-:-:S13]  /*0fb0*/  ISETP.NE.AND.EX P0, PT, RZ, UR5, PT, P0 ;  /* 0x00000005ff007c0c */ /* 0x000fda000bf05300 */
[----:B------:R-:W-:Y:S05]  /*0fc0*/  @!P0 BRA `(.L_x_13) ;  /* 0x00000000000c8947 */ /* 0x000fea0003800000 */
[----:B------:R-:W0:Y:S02]  /*0fd0*/  LDC.64 R4, c[0x0][0x588] ;  /* 0x00016200ff047b82 */ /* 0x000e240000000a00 */
[----:B0-----:R1:W5:Y:S01]  /*0fe0*/  LDG.E R155, desc[UR36][R4.64] ;  /* 0x00000024049b7981 */ /* 0x001362000c1e1900 */
[----:B------:R-:W-:Y:S05]  /*0ff0*/  BRA `(.L_x_12) ;  /* 0x0000000000087947 */ /* 0x000fea0003800000 */
.L_x_13:
[----:B------:R-:W-:Y:S02]  /*1000*/  ULDC UR4, c[0x0][0x580] ;  /* 0x0001600000047ab9 */ /* 0x000fe40000000800 */
[----:B------:R-:W-:-:S07]  /*1010*/  IMAD.U32 R155, RZ, RZ, UR4 ;  /* 0x00000004ff9b7e24 */ /* 0x000fce000f8e00ff */
.L_x_12:
[----:B------:R-:W-:Y:S02]  /*1020*/  ULDC.64 UR4, c[0x0][0x5a0] ;  /* 0x0001680000047ab9 */ /* 0x000fe40000000a00 */
[----:B------:R-:W-:-:S04]  /*1030*/  ISETP.NE.U32.AND P0, PT, RZ, UR4, PT ;  /* 0x00000004ff007c0c */ /* 0x000fc8000bf05070 */
[----:B------:R-:W-:-:S13]  /*1040*/  ISETP.NE.AND.EX P0, PT, RZ, UR5, PT, P0 ;  /* 0x00000005ff007c0c */ /* 0x000fda000bf05300 */
[----:B------:R-:W-:Y:S05]  /*1050*/  @!P0 BRA `(.L_x_14) ;  /* 0x00000000001c8947 */ /* 0x000fea0003800000 */
[----:B01----:R-:W0:Y:S02]  /*1060*/  LDC.64 R4, c[0x0][0x5a0] ;  /* 0x00016800ff047b82 */ /* 0x003e240000000a00 */
[----:B0-----:R-:W2:Y:S02]  /*1070*/  LDG.E.64 R4, desc[UR36][R4.64] ;  /* 0x0000002404047981 */ /* 0x001ea4000c1e1b00 */
[----:B--2---:R-:W-:-:S04]  /*1080*/  ISETP.NE.U32.AND P0, PT, R4, RZ, PT ;  /* 0x000000ff0400720c */ /* 0x004fc80003f05070 */
[----:B------:R-:W-:-:S13]  /*1090*/  ISETP.NE.AND.EX P0, PT, R5, RZ, PT, P0 ;  /* 0x000000ff0500720c */ /* 0x000fda0003f05300 */
[----:B------:R-:W-:Y:S05]  /*10a0*/  @!P0 BRA `(.L_x_14) ;  /* 0x0000000000088947 */ /* 0x000fea0003800000 */
[----:B------:R0:W5:Y:S01]  /*10b0*/  LD.E R156, desc[UR36][R4.64] ;  /* 0x00000024049c7980 */ /* 0x000162000c101900 */
[----:B------:R-:W-:Y:S05]  /*10c0*/  BRA `(.L_x_15) ;  /* 0x0000000000247947 */ /* 0x000fea0003800000 */
.L_x_14:
[----:B------:R-:W-:Y:S02]  /*10d0*/  ULDC.64 UR4, c[0x0][0x590] ;  /* 0x0001640000047ab9 */ /* 0x000fe40000000a00 */
[----:B------:R-:W-:-:S04]  /*10e0*/  ISETP.NE.U32.AND P0, PT, RZ, UR4, PT ;  /* 0x00000004ff007c0c */ /* 0x000fc8000bf05070 */
[----:B------:R-:W-:-:S13]  /*10f0*/  ISETP.NE.AND.EX P0, PT, RZ, UR5, PT, P0 ;  /* 0x00000005ff007c0c */ /* 0x000fda000bf05300 */
[----:B------:R-:W-:Y:S05]  /*1100*/  @!P0 BRA `(.L_x_16) ;  /* 0x00000000000c8947 */ /* 0x000fea0003800000 */
[----:B------:R-:W2:Y:S02]  /*1110*/  LDC.64 R156, c[0x0][0x590] ;  /* 0x00016400ff9c7b82 */ /* 0x000ea40000000a00 */
[----:B--2---:R2:W5:Y:S01]  /*1120*/  LDG.E R156, desc[UR36][R156.64] ;  /* 0x000000249c9c7981 */ /* 0x004562000c1e1900 */
[----:B------:R-:W-:Y:S05]  /*1130*/  BRA `(.L_x_15) ;  /* 0x0000000000087947 */ /* 0x000fea0003800000 */
.L_x_16:
[----:B------:R-:W-:Y:S02]  /*1140*/  ULDC UR4, c[0x0][0x584] ;  /* 0x0001610000047ab9 */ /* 0x000fe40000000800 */
[----:B------:R-:W-:-:S07]  /*1150*/  IMAD.U32 R156, RZ, RZ, UR4 ;  /* 0x00000004ff9c7e24 */ /* 0x000fce000f8e00ff */
.L_x_15:
[----:B------:R-:W-:-:S13]  /*1160*/  LOP3.LUT P0, RZ, R0, 0xff, RZ, 0xc0, !PT ;  /* 0x000000ff00ff7812 */ /* 0x000fda000780c0ff */
[----:B------:R-:W-:Y:S05]  /*1170*/  @!P0 EXIT ;  /* 0x000000000000894d */ /* 0x000fea0003800000 */
[----:B------:R-:W-:Y:S01]  /*1180*/  ULDC UR4, c[0x0][0x28c] ;  /* 0x0000a30000047ab9 */ /* 0x000fe20000000800 */
[----:B--2---:R-:W-:Y:S01]  /*1190*/  LOP3.LUT R157, R19, 0x1, RZ, 0xfc, !PT ;  /* 0x00000001139d7812 */ /* 0x004fe200078efcff */
[----:B------:R-:W-:Y:S01]  /*11a0*/  UIADD3 UR4, UR4, 0x1f, URZ ;  /* 0x0000001f04047890 */ /* 0x000fe2000fffe03f */
[----:B------:R-:W-:Y:S01]  /*11b0*/  UMOV UR38, URZ ;  /* 0x0000003f00267c82 */ /* 0x000fe20008000000 */
[----:B------:R-:W-:Y:S02]  /*11c0*/  UMOV UR39, URZ ;  /* 0x0000003f00277c82 */ /* 0x000fe40008000000 */
[----:B------:R-:W-:-:S04]  /*11d0*/  USHF.R.S32.HI UR5, URZ, 0x1f, UR4 ;  /* 0x0000001f3f057899 */ /* 0x000fc80008011404 */
[----:B------:R-:W-:-:S04]  /*11e0*/  ULEA.HI UR5, UR5, UR4, URZ, 0x5 ;  /* 0x0000000405057291 */ /* 0x000fc8000f8f283f */
[----:B------:R-:W-:-:S12]  /*11f0*/  USHF.R.S32.HI UR40, URZ, 0x5, UR5 ;  /* 0x000000053f287899 */ /* 0x000fd80008011405 */
.L_x_290:
[----:B------:R-:W-:Y:S01]  /*1200*/  LOP3.LUT R0, R18, 0x80, RZ, 0xc0, !PT ;  /* 0x0000008012007812 */ /* 0x000fe200078ec0ff */
[----:B--2---:R-:W2:Y:S01]  /*1210*/  S2UR UR7, SR_CgaCtaId ;  /* 0x00000000000779c3 */ /* 0x004ea20000008800 */
[----:B------:R-:W-:Y:S02]  /*1220*/  UMOV UR6, 0x400 ;  /* 0x0000040000067882 */ /* 0x000fe40000000000 */
[----:B------:R-:W-:-:S06]  /*1230*/  SHF.R.U32.HI R0, RZ, 0x7, R0 ;  /* 0x00000007ff007819 */ /* 0x000fcc0000011600 */
[----:B---3--:R-:W3:Y:S01]  /*1240*/  SHFL.IDX PT, R0, R0, RZ, 0x1f ;  /* 0x00001fff00007589 */ /* 0x008ee200000e0000 */
[----:B--2---:R-:W-:Y:S01]  /*1250*/  ULEA UR6, UR7, UR6, 0x18 ;  /* 0x0000000607067291 */ /* 0x004fe2000f8ec03f */
[----:B---3--:R-:W-:-:S13]  /*1260*/  R2UR UR4, R0 ;  /* 0x00000000000472ca */ /* 0x008fda00000e0000 */
[----:B------:R-:W-:-:S04]  /*1270*/  ULEA.HI UR5, UR4, UR4, URZ, 0x1 ;  /* 0x0000000404057291 */ /* 0x000fc8000f8f083f */
[----:B------:R-:W-:-:S04]  /*1280*/  ULOP3.LUT UR5, UR5, 0xffffe, URZ, 0xc0, !UPT ;  /* 0x000ffffe05057892 */ /* 0x000fc8000f8ec03f */
[----:B------:R-:W-:-:S03]  /*1290*/  UIADD3 UR5, UR4, -UR5, URZ ;  /* 0x8000000504057290 */ /* 0x000fc6000fffe03f */
[----:B------:R-:W-:Y:S01]  /*12a0*/  ULDC UR4, c[0x0][0x28c] ;  /* 0x0000a30000047ab9 */ /* 0x000fe20000000800 */
[----:B------:R-:W-:Y:S01]  /*12b0*/  ULEA UR5, UR5, UR6, 0xc ;  /* 0x0000000605057291 */ /* 0x000fe2000f8e603f */
[----:B------:R-:W-:-:S03]  /*12c0*/  ISETP.LT.AND P0, PT, RZ, UR4, PT ;  /* 0x00000004ff007c0c */ /* 0x000fc6000bf01270 */
[----:B------:R-:W-:-:S04]  /*12d0*/  UIADD3 UR5, UR5, 0x100, URZ ;  /* 0x0000010005057890 */ /* 0x000fc8000fffe03f */
[----:B------:R-:W-:-:S04]  /*12e0*/  USHF.R.U32.HI UR5, URZ, 0x4, UR5 ;  /* 0x000000043f057899 */ /* 0x000fc80008011605 */
[----:B------:R-:W-:Y:S02]  /*12f0*/  ULOP3.LUT UR41, UR5, 0x3fff, URZ, 0xc0, !UPT ;  /* 0x00003fff05297892 */ /* 0x000fe4000f8ec03f */
[----:B-1--45:R-:W-:Y:S10]  /*1300*/  @P0 BRA `(.L_x_17) ;  /* 0x0000000000400947 */ /* 0x032ff40003800000 */
[----:B------:R-:W-:Y:S01]  /*1310*/  MOV R0, 0x0 ;  /* 0x0000000000007802 */ /* 0x000fe20000000f00 */
[----:B------:R-:W-:Y:S01]  /*1320*/  ULDC.64 UR4, c[0x4][0x68] ;  /* 0x01001a0000047ab9 */ /* 0x000fe20000000a00 */
[----:B------:R-:W-:Y:S01]  /*1330*/  ULDC.64 UR6, c[0x4][0x8] ;  /* 0x0100020000067ab9 */ /* 0x000fe20000000a00 */
[----:B01----:R-:W-:Y:S01]  /*1340*/  IMAD.U32 R4, RZ, RZ, UR4 ;  /* 0x00000004ff047e24 */ /* 0x003fe2000f8e00ff */
[----:B------:R0:W1:Y:S01]  /*1350*/  LDC.64 R14, c[0x4][R0] ;  /* 0x01000000000e7b82 */ /* 0x0000620000000a00 */
[----:B------:R-:W-:Y:S01]  /*1360*/  IMAD.U32 R5, RZ, RZ, UR5 ;  /* 0x00000005ff057e24 */ /* 0x000fe2000f8e00ff */
[----:B------:R-:W-:Y:S01]  /*1370*/  ULDC.64 UR4, c[0x4][0x70] ;  /* 0x01001c0000047ab9 */ /* 0x000fe20000000a00 */
[----:B------:R-:W-:Y:S02]  /*1380*/  IMAD.U32 R10, RZ, RZ, UR6 ;  /* 0x00000006ff0a7e24 */ /* 0x000fe4000f8e00ff */
[----:B------:R-:W-:Y:S02]  /*1390*/  IMAD.U32 R6, RZ, RZ, UR4 ;  /* 0x00000004ff067e24 */ /* 0x000fe4000f8e00ff */
[----:B------:R-:W-:-:S02]  /*13a0*/  IMAD.U32 R7, RZ, RZ, UR5 ;  /* 0x00000005ff077e24 */ /* 0x000fc4000f8e00ff */
[----:B------:R-:W-:Y:S02]  /*13b0*/  IMAD.U32 R11, RZ, RZ, UR7 ;  /* 0x00000007ff0b7e24 */ /* 0x000fe4000f8e00ff */
[----:B------:R-:W-:Y:S02]  /*13c0*/  IMAD.MOV.U32 R8, RZ, RZ, 0x1e1 ;  /* 0x000001e1ff087424 */ /* 0x000fe400078e00ff */
[----:B------:R-:W-:Y:S02]  /*13d0*/  IMAD.MOV.U32 R12, RZ, RZ, 0x1 ;  /* 0x00000001ff0c7424 */ /* 0x000fe400078e00ff */
[----:B0-----:R-:W-:-:S07]  /*13e0*/  IMAD.MOV.U32 R13, RZ, RZ, RZ ;  /* 0x000000ffff0d7224 */ /* 0x001fce00078e00ff */
[----:B------:R-:W-:-:S07]  /*13f0*/  LEPC R20, `(.L_x_17) ;  /* 0x000000001014794e */ /* 0x000fce0000000000 */
[----:B-1---5:R-:W-:Y:S05]  /*1400*/  CALL.ABS.NOINC R14 ;  /* 0x000000000e007343 */ /* 0x022fea0003c00000 */
.L_x_17:
[----:B------:R-:W-:-:S13]  /*1410*/  ISETP.NE.AND P0, PT, R157, 0x3, PT ;  /* 0x000000039d00780c */ /* 0x000fda0003f05270 */
[----:B------:R-:W-:Y:S05]  /*1420*/  @!P0 BRA `(.L_x_18) ;  /* 0x0000000000048947 */ /* 0x000fea0003800000 */
[----:B------:R-:W-:Y:S01]  /*1430*/  BPT.TRAP 0x1 ;  /* 0x000000040000795c */ /* 0x000fe20000300000 */
.L_x_18:
[----:B------:R-:W2:Y:S01]  /*1440*/  S2UR UR5, SR_CgaCtaId ;  /* 0x00000000000579c3 */ /* 0x000ea20000008800 */
[----:B------:R-:W-:Y:S01]  /*1450*/  UMOV UR4, 0x400 ;  /* 0x0000040000047882 */ /* 0x000fe20000000000 */
[----:B------:R-:W-:Y:S02]  /*1460*/  IMAD.U32 R0, RZ, RZ, UR38 ;  /* 0x00000026ff007e24 */ /* 0x000fe4000f8e00ff */
[----:B------:R-:W-:-:S03]  /*1470*/  IMAD.U32 R3, RZ, RZ, UR39 ;  /* 0x00000027ff037e24 */ /* 0x000fc6000f8e00ff */
[----:B------:R-:W-:Y:S01]  /*1480*/  SHF.L.U32 R0, R0, 0x1f, RZ ;  /* 0x0000001f00007819 */ /* 0x000fe200000006ff */
[----:B--2---:R-:W-:-:S06]  /*1490*/  ULEA UR4, UR5, UR4, 0x18 ;  /* 0x0000000405047291 */ /* 0x004fcc000f8ec03f */
[----:B------:R-:W-:-:S04]  /*14a0*/  IMAD.U32 R6, RZ, RZ, UR4 ;  /* 0x00000004ff067e24 */ /* 0x000fc8000f8e00ff */
[----:B------:R-:W-:-:S04]  /*14b0*/  IMAD R3, R3, 0x8, R6 ;  /* 0x0000000803037824 */ /* 0x000fc800078e0206 */
[----:B------:R2:W3:Y:S01]  /*14c0*/  SYNCS.PHASECHK.TRANS64.TRYWAIT P1, [R3+URZ], R0 ;  /* 0x00000000030075a7 */ /* 0x0004e2000802017f */
[----:B------:R-:W-:Y:S05]  /*14d0*/  @!P0 BRA `(.L_x_19) ;  /* 0x0000000000048947 */ /* 0x000fea0003800000 */
[----:B------:R-:W-:Y:S01]  /*14e0*/  BPT.TRAP 0x1 ;  /* 0x000000040000795c */ /* 0x000fe20000300000 */
.L_x_19:
[----:B---3--:R-:W-:Y:S05]  /*14f0*/  @P1 BRA `(.L_x_20) ;  /* 0x0000000000081947 */ /* 0x008fea0003800000 */
[----:B------:R-:W3:Y:S02]  /*1500*/  SYNCS.PHASECHK.TRANS64.TRYWAIT P1, [R3+URZ], R0 ;  /* 0x00000000030075a7 */ /* 0x000ee4000802017f */
[----:B---3--:R-:W-:Y:S05]  /*1510*/  @!P1 BRA `(.L_x_21) ;  /* 0x000000a000489947 */ /* 0x008fea0003800000 */
.L_x_20:
[----:B------:R-:W-:-:S04]  /*1520*/  UISETP.LT.AND UP0, UPT, UR40, 0x1, UPT ;  /* 0x000000012800788c */ /* 0x000fc8000bf01270 */
[----:B------:R-:W-:-:S06]  /*1530*/  USEL UR4, UR40, 0x1, UP0 ;  /* 0x0000000128047887 */ /* 0x000fcc0008000000 */
[----:B--23--:R-:W-:Y:S01]  /*1540*/  IMAD.U32 R0, RZ, RZ, UR4 ;  /* 0x00000004ff007e24 */ /* 0x00cfe2000f8e00ff */
[----:B------:R-:W-:Y:S05]  /*1550*/  WARPSYNC.ALL ;  /* 0x0000000000007948 */ /* 0x000fea0003800000 */
[----:B------:R-:W-:-:S04]  /*1560*/  IADD3 R0, -R0, UR40, RZ ;  /* 0x0000002800007c10 */ /* 0x000fc8000fffe1ff */
[----:B------:R-:W-:Y:S02]  /*1570*/  ISETP.GE.AND P1, PT, R0, 0x1, PT ;  /* 0x000000010000780c */ /* 0x000fe40003f26270 */
[----:B------:R-:W-:Y:S01]  /*1580*/  R2UR UR4, R6 ;  /* 0x00000000060472ca */ /* 0x000fe200000e0000 */
[----:B------:R-:W-:Y:S01]  /*1590*/  ULOP3.LUT UR41, UR41, 0x10000, URZ, 0xfc, !UPT ;  /* 0x0001000029297892 */ /* 0x000fe2000f8efc3f */
[----:B------:R-:W-:Y:S01]  /*15a0*/  WARPGROUP.ARRIVE ;  /* 0x00000000000079c5 */ /* 0x000fe20000000000 */
[----:B------:R-:W-:Y:S01]  /*15b0*/  UMOV UR5, 0x80000020 ;  /* 0x8000002000057882 */ /* 0x000fe20000000000 */
[----:B------:R-:W-:-:S09]  /*15c0*/  UMOV UR7, 0x80000020 ;  /* 0x8000002000077882 */ /* 0x000fd20000000000 */
[----:B------:R-:W-:-:S04]  /*15d0*/  UIADD3 UR4, UR4, 0x8100, URZ ;  /* 0x0000810004047890 */ /* 0x000fc8000fffe03f */
[----:B------:R-:W-:-:S04]  /*15e0*/  USHF.R.U32.HI UR4, URZ, 0x4, UR4 ;  /* 0x000000043f047899 */ /* 0x000fc80008011604 */
[----:B------:R-:W-:-:S04]  /*15f0*/  ULOP3.LUT UR4, UR4, 0x3fff, URZ, 0xc0, !UPT ;  /* 0x00003fff04047892 */ /* 0x000fc8000f8ec03f */
[----:B------:R-:W-:Y:S02]  /*1600*/  ULOP3.LUT UR9, UR4, 0x10000, URZ, 0xfc, !UPT ;  /* 0x0001000004097892 */ /* 0x000fe4000f8efc3f */
[----:B------:R-:W-:Y:S02]  /*1610*/  ULEA UR4, UR39, UR41, 0x9 ;  /* 0x0000002927047291 */ /* 0x000fe4000f8e483f */
[----:B------:R-:W-:-:S09]  /*1620*/  ULEA UR6, UR39, UR9, 0xa ;  /* 0x0000000927067291 */ /* 0x000fd2000f8e503f */
[----:B------:R-:W-:Y:S01]  /*1630*/  HGMMA.64x256x16.F32.BF16 R24, gdesc[UR4], RZ, !UPT, gsb0 ;  /* 0x03e00000041879f0 */ /* 0x000fe2000c0018ff */
[----:B------:R-:W-:Y:S02]  /*1640*/  UIADD3 UR4, UR4, 0x2, URZ ;  /* 0x0000000204047890 */ /* 0x000fe4000fffe03f */
[----:B------:R-:W-:Y:S01]  /*1650*/  UIADD3 UR6, UR6, 0x2, URZ ;  /* 0x0000000206067890 */ /* 0x000fe2000fffe03f */
[----:B------:R-:W-:Y:S01]  /*1660*/  UMOV UR5, 0x80000020 ;  /* 0x8000002000057882 */ /* 0x000fe20000000000 */
[----:B------:R-:W-:Y:S01]  /*1670*/  UMOV UR7, 0x80000020 ;  /* 0x8000002000077882 */ /* 0x000fe20000000000 */
[----:B------:R-:W-:Y:S02]  /*1680*/  WARPGROUP.DEPBAR.LE gsb0, 0x0 ;  /* 0x00008000000079c5 */ /* 0x000fe40000010000 */
[----:B------:R-:W-:-:S15]  /*1690*/  WARPGROUP.ARRIVE ;  /* 0x00000000000079c5 */ /* 0x000fde0000000000 */
[----:B------:R-:W-:-:S05]  /*16a0*/  NOP ;  /* 0x0000000000007918 */ /* 0x000fca0000000000 */
[----:B------:R-:W-:Y:S03]  /*16b0*/  HGMMA.64x256x16.F32.BF16 R24, gdesc[UR4], R24, gsb0 ;  /* 0x03e00000041879f0 */ /* 0x000fe60008001818 */
[----:B------:R-:W-:Y:S02]  /*16c0*/  WARPGROUP.DEPBAR.LE gsb0, 0x0 ;  /* 0x00008000000079c5 */ /* 0x000fe40000010000 */
[----:B------:R-:W-:Y:S05]  /*16d0*/  @!P1 BRA `(.L_x_22) ;  /* 0x0000000000e89947 */ /* 0x000fea0003800000 */
[----:B------:R-:W-:Y:S02]  /*16e0*/  UIADD3 UR4, UR39, 0x1, URZ ;  /* 0x0000000127047890 */ /* 0x000fe4000fffe03f */
[----:B------:R-:W-:Y:S02]  /*16f0*/  IMAD.U32 R3, RZ, RZ, UR39 ;  /* 0x00000027ff037e24 */ /* 0x000fe4000f8e00ff */
[----:B------:R-:W-:-:S04]  /*1700*/  UISETP.NE.AND UP0, UPT, UR4, 0x4, UPT ;  /* 0x000000040400788c */ /* 0x000fc8000bf05270 */
[----:B------:R-:W-:Y:S02]  /*1710*/  USEL UR5, URZ, 0x1, UP0 ;  /* 0x000000013f057887 */ /* 0x000fe40008000000 */
[----:B------:R-:W-:Y:S02]  /*1720*/  USEL UR8, UR4, URZ, UP0 ;  /* 0x0000003f04087287 */ /* 0x000fe40008000000 */
[----:B------:R-:W-:-:S06]  /*1730*/  ULOP3.LUT UR5, UR38, UR5, URZ, 0x3c, !UPT ;  /* 0x0000000526057292 */ /* 0x000fcc000f8e3c3f */
[----:B------:R-:W-:-:S07]  /*1740*/  IMAD.U32 R7, RZ, RZ, UR5 ;  /* 0x00000005ff077e24 */ /* 0x000fce000f8e00ff */
.L_x_29:
[----:B------:R-:W-:Y:S05]  /*1750*/  @!P0 BRA `(.L_x_23) ;  /* 0x0000000000048947 */ /* 0x000fea0003800000 */
[----:B------:R-:W-:Y:S01]  /*1760*/  BPT.TRAP 0x1 ;  /* 0x000000040000795c */ /* 0x000fe20000300000 */
.L_x_23:
[----:B------:R-:W2:Y:S01]  /*1770*/  S2UR UR5, SR_CgaCtaId ;  /* 0x00000000000579c3 */ /* 0x000ea20000008800 */
[----:B------:R-:W-:Y:S01]  /*1780*/  UMOV UR4, 0x400 ;  /* 0x0000040000047882 */ /* 0x000fe20000000000 */
[----:B01----:R-:W-:Y:S01]  /*1790*/  IMAD.U32 R5, RZ, RZ, UR8 ;  /* 0x00000008ff057e24 */ /* 0x003fe2000f8e00ff */
[----:B------:R-:W-:Y:S01]  /*17a0*/  SHF.L.U32 R4, R7, 0x1f, RZ ;  /* 0x0000001f07047819 */ /* 0x000fe200000006ff */
[----:B--2---:R-:W-:-:S06]  /*17b0*/  ULEA UR4, UR5, UR4, 0x18 ;  /* 0x0000000405047291 */ /* 0x004fcc000f8ec03f */
[----:B------:R-:W-:-:S04]  /*17c0*/  IMAD.U32 R6, RZ, RZ, UR4 ;  /* 0x00000004ff067e24 */ /* 0x000fc8000f8e00ff */
[----:B------:R-:W-:-:S04]  /*17d0*/  IMAD R5, R5, 0x8, R6 ;  /* 0x0000000805057824 */ /* 0x000fc800078e0206 */
[----:B------:R0:W1:Y:S01]  /*17e0*/  SYNCS.PHASECHK.TRANS64.TRYWAIT P1, [R5+URZ], R4 ;  /* 0x00000004050075a7 */ /* 0x000062000802017f */
[----:B------:R-:W-:Y:S05]  /*17f0*/  @!P0 BRA `(.L_x_24) ;  /* 0x0000000000048947 */ /* 0x000fea0003800000 */
[----:B------:R-:W-:Y:S01]  /*1800*/  BPT.TRAP 0x1 ;  /* 0x000000040000795c */ /* 0x000fe20000300000 */
.L_x_24:
[----:B-1----:R-:W-:Y:S05]  /*1810*/  @P1 BRA `(.L_x_25) ;  /* 0x0000000000081947 */ /* 0x002fea0003800000 */
[----:B------:R-:W1:Y:S02]  /*1820*/  SYNCS.PHASECHK.TRANS64.TRYWAIT P1, [R5+URZ], R4 ;  /* 0x00000004050075a7 */ /* 0x000e64000802017f */
[----:B-1----:R-:W-:Y:S05]  /*1830*/  @!P1 BRA `(.L_x_26) ;  /* 0x0000009c00949947 */ /* 0x002fea0003800000 */
.L_x_25:
[----:B------:R-:W-:Y:S01]  /*1840*/  ULEA UR4, UR8, UR41, 0x9 ;  /* 0x0000002908047291 */ /* 0x000fe2000f8e483f */
[----:B------:R-:W-:Y:S01]  /*1850*/  WARPGROUP.ARRIVE ;  /* 0x00000000000079c5 */ /* 0x000fe20000000000 */
[----:B------:R-:W-:Y:S01]  /*1860*/  ULEA UR6, UR8, UR9, 0xa ;  /* 0x0000000908067291 */ /* 0x000fe2000f8e503f */
[----:B------:R-:W-:Y:S01]  /*1870*/  UMOV UR5, 0x80000020 ;  /* 0x8000002000057882 */ /* 0x000fe20000000000 */
[----:B------:R-:W-:-:S07]  /*1880*/  UMOV UR7, 0x80000020 ;  /* 0x8000002000077882 */ /* 0x000fce0000000000 */
[----:B------:R-:W-:Y:S01]  /*1890*/  HGMMA.64x256x16.F32.BF16 R24, gdesc[UR4], R24, gsb0 ;  /* 0x03e00000041879f0 */ /* 0x000fe20008001818 */
        /* <DEDUP_REMOVED lines=10> */
[----:B------:R-:W-:Y:S01]  /*1940*/  BPT.TRAP 0x1 ;  /* 0x000000040000795c */ /* 0x000fe20000300000 */
.L_x_27:
[----:B------:R-:W-:-:S13]  /*1950*/  ISETP.NE.AND P1, PT, R22, RZ, PT ;  /* 0x000000ff1600720c */ /* 0x000fda0003f25270 */
[----:B01----:R-:W-:-:S04]  /*1960*/  @P1 IMAD R4, R3, 0x8, R6 ;  /* 0x0000000803041824 */ /* 0x003fc800078e0206 */
[----:B------:R-:W-:-:S05]  /*1970*/  @P1 VIADD R5, R4, 0x20 ;  /* 0x0000002004051836 */ /* 0x000fca0000000000 */
[----:B------:R-:W-:-:S04]  /*1980*/  @P1 PRMT R5, R152, 0x654, R5 ;  /* 0x0000065498051816 */ /* 0x000fc80000000005 */
[----:B------:R0:W-:Y:S01]  /*1990*/  @P1 SYNCS.ARRIVE.TRANS64.RED.A1T0 RZ, [R5+URZ], RZ ;  /* 0x000000ff05ff19a7 */ /* 0x0001e2000810043f */
[----:B------:R-:W-:-:S13]  /*19a0*/  ISETP.GT.U32.AND P1, PT, R19, 0x1, PT ;  /* 0x000000011300780c */ /* 0x000fda0003f24070 */
[----:B0-----:R-:W-:Y:S05]  /*19b0*/  @P1 BRA `(.L_x_28) ;  /* 0x0000000000041947 */ /* 0x001fea0003800000 */
[----:B------:R-:W-:Y:S01]  /*19c0*/  BPT.TRAP 0x1 ;  /* 0x000000040000795c */ /* 0x000fe20000300000 */
.L_x_28:
[----:B------:R-:W-:Y:S01]  /*19d0*/  UIADD3 UR8, UR8, 0x1, URZ ;  /* 0x0000000108087890 */ /* 0x000fe2000fffe03f */
[C---:B------:R-:W-:Y:S01]  /*19e0*/  ISETP.GT.AND P2, PT, R0.reuse, 0x1, PT ;  /* 0x000000010000780c */ /* 0x040fe20003f44270 */
[----:B------:R-:W-:Y:S02]  /*19f0*/  VIADD R3, R3, 0x1 ;  /* 0x0000000103037836 */ /* 0x000fe40000000000 */
[----:B------:R-:W-:Y:S01]  /*1a00*/  UISETP.NE.AND UP0, UPT, UR8, 0x4, UPT ;  /* 0x000000040800788c */ /* 0x000fe2000bf05270 */
[----:B------:R-:W-:Y:S02]  /*1a10*/  VIADD R0, R0, 0xffffffff ;  /* 0xffffffff00007836 */ /* 0x000fe40000000000 */
[C---:B------:R-:W-:Y:S01]  /*1a20*/  ISETP.NE.AND P1, PT, R3.reuse, 0x4, PT ;  /* 0x000000040300780c */ /* 0x040fe20003f25270 */
[----:B------:R-:W-:Y:S02]  /*1a30*/  USEL UR4, URZ, 0x1, UP0 ;  /* 0x000000013f047887 */ /* 0x000fe40008000000 */
[----:B------:R-:W-:Y:S01]  /*1a40*/  USEL UR8, UR8, URZ, UP0 ;  /* 0x0000003f08087287 */ /* 0x000fe20008000000 */
[----:B------:R-:W-:-:S03]  /*1a50*/  SEL R3, R3, RZ, P1 ;  /* 0x000000ff03037207 */ /* 0x000fc60000800000 */
[----:B------:R-:W-:Y:S01]  /*1a60*/  LOP3.LUT R7, R7, UR4, RZ, 0x3c, !PT ;  /* 0x0000000407077c12 */ /* 0x000fe2000f8e3cff */
[----:B------:R-:W-:Y:S07]  /*1a70*/  @P2 BRA `(.L_x_29) ;  /* 0xfffffffc00342947 */ /* 0x000fee000383ffff */
.L_x_22:
[----:B------:R-:W2:Y:S02]  /*1a80*/  LDC R0, c[0x0][0x28c] ;  /* 0x0000a300ff007b82 */ /* 0x000ea40000000800 */
[----:B--2---:R-:W-:-:S13]  /*1a90*/  ISETP.GE.AND P1, PT, R0, 0x1, PT ;  /* 0x000000010000780c */ /* 0x004fda0003f26270 */
[----:B------:R-:W-:Y:S05]  /*1aa0*/  @!P1 BRA `(.L_x_30) ;  /* 0x0000000000409947 */ /* 0x000fea0003800000 */
[----:B------:R-:W-:Y:S05]  /*1ab0*/  @!P0 BRA `(.L_x_31) ;  /* 0x0000000000048947 */ /* 0x000fea0003800000 */
[----:B------:R-:W-:Y:S01]  /*1ac0*/  BPT.TRAP 0x1 ;  /* 0x000000040000795c */ /* 0x000fe20000300000 */
.L_x_31:
[----:B------:R-:W-:Y:S01]  /*1ad0*/  ISETP.NE.AND P0, PT, R22, RZ, PT ;  /* 0x000000ff1600720c */ /* 0x000fe20003f05270 */
[----:B------:R-:W-:-:S12]  /*1ae0*/  UISETP.LT.AND UP1, UPT, UR40, 0x1, UPT ;  /* 0x000000012800788c */ /* 0x000fd8000bf21270 */
[----:B------:R-:W-:-:S05]  /*1af0*/  VOTEU.ANY UP0, P0 ;  /* 0x00000000003f7886 */ /* 0x000fca0000000100 */
[----:B------:R-:W-:-:S04]  /*1b00*/  @UP0 USEL UR4, UR40, 0x1, UP1 ;  /* 0x0000000128040887 */ /* 0x000fc80008800000 */
[----:B------:R-:W-:-:S06]  /*1b10*/  @UP0 UIADD3 UR4, UR39, UR40, -UR4 ;  /* 0x0000002827040290 */ /* 0x000fcc000fffe804 */
[----:B------:R-:W-:-:S04]  /*1b20*/  IMAD.U32 R0, RZ, RZ, UR4 ;  /* 0x00000004ff007e24 */ /* 0x000fc8000f8e00ff */
[----:B------:R-:W-:-:S05]  /*1b30*/  @P0 IMAD.SHL.U32 R0, R0, 0x8, RZ ;  /* 0x0000000800000824 */ /* 0x000fca00078e00ff */
[----:B------:R-:W-:-:S04]  /*1b40*/  @P0 LOP3.LUT R0, R0, 0x18, RZ, 0xc0, !PT ;  /* 0x0000001800000812 */ /* 0x000fc800078ec0ff */
[----:B------:R-:W-:-:S04]  /*1b50*/  @P0 IADD3 R3, R6, 0x20, R0 ;  /* 0x0000002006030810 */ /* 0x000fc80007ffe000 */
[----:B------:R-:W-:-:S04]  /*1b60*/  @P0 PRMT R3, R152, 0x654, R3 ;  /* 0x0000065498030816 */ /* 0x000fc80000000003 */
[----:B------:R2:W-:Y:S01]  /*1b70*/  @P0 SYNCS.ARRIVE.TRANS64.RED.A1T0 RZ, [R3+URZ], RZ ;  /* 0x000000ff03ff09a7 */ /* 0x0005e2000810043f */
[----:B------:R-:W-:-:S13]  /*1b80*/  ISETP.GT.U32.AND P0, PT, R19, 0x1, PT ;  /* 0x000000011300780c */ /* 0x000fda0003f04070 */
[----:B--2---:R-:W-:Y:S05]  /*1b90*/  @P0 BRA `(.L_x_30) ;  /* 0x0000000000040947 */ /* 0x004fea0003800000 */
[----:B------:R-:W-:Y:S01]  /*1ba0*/  BPT.TRAP 0x1 ;  /* 0x000000040000795c */ /* 0x000fe20000300000 */
.L_x_30:
[----:B------:R-:W2:Y:S01]  /*1bb0*/  LDC R6, c[0x0][0x288] ;  /* 0x0000a200ff067b82 */ /* 0x000ea20000000800 */
[--C-:B------:R-:W-:Y:S01]  /*1bc0*/  SHF.R.U32.HI R0, RZ, 0x2, R18.reuse ;  /* 0x00000002ff007819 */ /* 0x100fe20000011612 */
[----:B------:R-:W-:Y:S01]  /*1bd0*/  UIADD3 UR39, UR40, UR39, URZ ;  /* 0x0000002728277290 */ /* 0x000fe2000fffe03f */
[----:B01----:R-:W-:Y:S01]  /*1be0*/  SHF.R.U32.HI R5, RZ, 0x7, R18 ;  /* 0x00000007ff057819 */ /* 0x003fe20000011612 */
[----:B------:R-:W-:Y:S01]  /*1bf0*/  ULDC UR8, c[0x0][0x284] ;  /* 0x0000a10000087ab9 */ /* 0x000fe20000000800 */
[----:B------:R-:W-:Y:S01]  /*1c00*/  LOP3.LUT R4, R18, 0x60, RZ, 0xc0, !PT ;  /* 0x0000006012047812 */ /* 0x000fe200078ec0ff */
[----:B------:R-:W-:Y:S01]  /*1c10*/  USHF.R.U32.HI UR4, URZ, 0x2, UR39 ;  /* 0x000000023f047899 */ /* 0x000fe20008011627 */
[----:B------:R-:W-:Y:S01]  /*1c20*/  LOP3.LUT R3, R0, 0x7, RZ, 0xc0, !PT ;  /* 0x0000000700037812 */ /* 0x000fe200078ec0ff */
[----:B------:R-:W-:Y:S01]  /*1c30*/  UISETP.GT.U32.AND UP1, UPT, UR39, 0x3, UPT ;  /* 0x000000032700788c */ /* 0x000fe2000bf24070 */
[----:B------:R-:W-:Y:S01]  /*1c40*/  LOP3.LUT R0, R5, 0x1, RZ, 0xc0, !PT ;  /* 0x0000000105007812 */ /* 0x000fe200078ec0ff */
[----:B------:R-:W-:Y:S01]  /*1c50*/  ULOP3.LUT UR4, UR4, 0x1, URZ, 0xc0, !UPT ;  /* 0x0000000104047892 */ /* 0x000fe2000f8ec03f */
[----:B------:R-:W-:Y:S01]  /*1c60*/  SHF.R.U32.HI R10, RZ, 0x1, R4 ;  /* 0x00000001ff0a7819 */ /* 0x000fe20000011604 */
[----:B------:R-:W-:Y:S01]  /*1c70*/  IMAD.SHL.U32 R4, R18, 0x2, RZ ;  /* 0x0000000212047824 */ /* 0x000fe200078e00ff */
[----:B------:R-:W-:Y:S01]  /*1c80*/  SHF.R.S32.HI R21, RZ, 0x1f, R23 ;  /* 0x0000001fff157819 */ /* 0x000fe20000011417 */
[----:B------:R-:W-:Y:S01]  /*1c90*/  IMAD.SHL.U32 R8, R0, 0x40, RZ ;  /* 0x0000004000087824 */ /* 0x000fe200078e00ff */
[--C-:B------:R-:W-:Y:S01]  /*1ca0*/  IADD3 R5, RZ, -R10, -R3.reuse ;  /* 0x8000000aff057210 */ /* 0x100fe20007ffe803 */
[----:B------:R-:W-:Y:S01]  /*1cb0*/  UISETP.NE.U32.AND UP0, UPT, UR4, 0x1, UPT ;  /* 0x000000010400788c */ /* 0x000fe2000bf05070 */
[----:B------:R-:W-:Y:S01]  /*1cc0*/  LOP3.LUT R4, R4, 0x6, RZ, 0xc0, !PT ;  /* 0x0000000604047812 */ /* 0x000fe200078ec0ff */
[----:B------:R-:W-:Y:S01]  /*1cd0*/  ULDC.64 UR6, c[0x0][0x5d0] ;  /* 0x0001740000067ab9 */ /* 0x000fe20000000a00 */
[----:B------:R-:W-:Y:S01]  /*1ce0*/  LOP3.LUT R3, R8, 0x40, R3, 0xe2, !PT ;  /* 0x0000004008037812 */ /* 0x000fe200078ee203 */
[----:B------:R-:W-:Y:S01]  /*1cf0*/  IMAD R11, R0, -0x40, R5 ;  /* 0xffffffc0000b7824 */ /* 0x000fe200078e0205 */
[----:B------:R-:W-:Y:S01]  /*1d00*/  LOP3.LUT R0, R18, 0x3, RZ, 0xc0, !PT ;  /* 0x0000000312007812 */ /* 0x000fe200078ec0ff */
[----:B------:R-:W-:Y:S01]  /*1d10*/  UISETP.LT.U32.AND UP1, UPT, UR40, 0x4, UP1 ;  /* 0x000000042800788c */ /* 0x000fe20008f21070 */
[----:B------:R-:W-:Y:S01]  /*1d20*/  PRMT R8, R4, 0x6540, R153 ;  /* 0x0000654004087816 */ /* 0x000fe20000000099 */
[----:B------:R-:W-:Y:S01]  /*1d30*/  IMAD.SHL.U32 R153, R153, 0x100, RZ ;  /* 0x0000010099997824 */ /* 0x000fe200078e00ff */
[----:B------:R-:W-:Y:S01]  /*1d40*/  UISETP.GT.U32.AND UP0, UPT, UR40, 0x3, !UP0 ;  /* 0x000000032800788c */ /* 0x000fe2000c704070 */
[----:B--2---:R-:W-:Y:S01]  /*1d50*/  IMAD R12, R0, -0x2, R6 ;  /* 0xfffffffe000c7824 */ /* 0x004fe200078e0206 */
[----:B------:R-:W-:Y:S01]  /*1d60*/  SHF.R.S32.HI R9, RZ, 0x1f, R8 ;  /* 0x0000001fff097819 */ /* 0x000fe20000011408 */
[C---:B------:R-:W-:Y:S01]  /*1d70*/  IMAD.SHL.U32 R0, R154.reuse, 0x80, RZ ;  /* 0x000000809a007824 */ /* 0x040fe200078e00ff */
[----:B------:R-:W-:Y:S01]  /*1d80*/  ISETP.GE.AND P0, PT, R153, R6, PT ;  /* 0x000000069900720c */ /* 0x000fe20003f06270 */
[----:B------:R-:W-:Y:S01]  /*1d90*/  IMAD R4, R21, UR6, RZ ;  /* 0x0000000615047c24 */ /* 0x000fe2000f8e02ff */
[----:B------:R-:W-:Y:S01]  /*1da0*/  USEL UR5, URZ, 0x1, !UP1 ;  /* 0x000000013f057887 */ /* 0x000fe2000c800000 */
[----:B------:R-:W-:Y:S01]  /*1db0*/  IMAD.WIDE R6, R154, 0x80, RZ ;  /* 0x000000809a067825 */ /* 0x000fe200078e02ff */
[C---:B------:R-:W-:Y:S01]  /*1dc0*/  ISETP.GE.OR P0, PT, R0.reuse, UR8, P0 ;  /* 0x0000000800007c0c */ /* 0x040fe20008706670 */
[----:B------:R-:W-:Y:S01]  /*1dd0*/  USEL UR4, URZ, 0x1, !UP0 ;  /* 0x000000013f047887 */ /* 0x000fe2000c000000 */
[----:B------:R-:W-:Y:S01]  /*1de0*/  IADD3 R0, -R0, UR8, R11 ;  /* 0x0000000800007c10 */ /* 0x000fe2000fffe10b */
[C---:B------:R-:W-:Y:S01]  /*1df0*/  IMAD R13, R23.reuse, UR7, R4 ;  /* 0x00000007170d7c24 */ /* 0x040fe2000f8e0204 */
[----:B------:R-:W-:Y:S01]  /*1e00*/  ULOP3.LUT UR39, UR39, 0x3, URZ, 0xc0, !UPT ;  /* 0x0000000327277892 */ /* 0x000fe2000f8ec03f */
[----:B------:R-:W-:Y:S01]  /*1e10*/  IMAD.WIDE.U32 R4, R23, UR6, R8 ;  /* 0x0000000617047c25 */ /* 0x000fe2000f8e0008 */
[----:B------:R-:W-:Y:S01]  /*1e20*/  ULOP3.LUT UR38, UR4, UR38, UR5, 0x96, !UPT ;  /* 0x0000002604267292 */ /* 0x000fe2000f8e9605 */
[----:B------:R-:W-:-:S02]  /*1e30*/  LOP3.LUT R169, R6, R3, R10, 0xfe, !PT ;  /* 0x0000000306a97212 */ /* 0x000fc400078efe0a */
[----:B------:R-:W-:Y:S02]  /*1e40*/  IMAD.IADD R5, R5, 0x1, R13 ;  /* 0x0000000105057824 */ /* 0x000fe400078e020d */
[----:B------:R-:W-:Y:S02]  /*1e50*/  IMAD.IADD R3, R12, 0x1, -R153 ;  /* 0x000000010c037824 */ /* 0x000fe400078e0a99 */
[----:B------:R-:W-:Y:S01]  /*1e60*/  IMAD.MOV.U32 R154, RZ, RZ, -0x1 ;  /* 0xffffffffff9a7424 */ /* 0x000fe200078e00ff */
[----:B------:R-:W-:Y:S06]  /*1e70*/  @P0 BRA `(.L_x_32) ;  /* 0x0000007800dc0947 */ /* 0x000fec0003800000 */
[----:B------:R-:W0:Y:S01]  /*1e80*/  LDC.64 R10, c[0x0][0x5c8] ;  /* 0x00017200ff0a7b82 */ /* 0x000e220000000a00 */
[----:B-----5:R-:W-:Y:S01]  /*1e90*/  FSETP.NEU.AND P0, PT, R156, RZ, PT ;  /* 0x000000ff9c00720b */ /* 0x020fe20003f0d000 */
[----:B------:R-:W-:Y:S01]  /*1ea0*/  BSSY B0, `(.L_x_32) ;  /* 0x00007b4000007945 */ /* 0x000fe20003800000 */
[----:B------:R-:W-:-:S04]  /*1eb0*/  ISETP.GT.AND P2, PT, R3, RZ, PT ;  /* 0x000000ff0300720c */ /* 0x000fc80003f44270 */
[----:B------:R-:W-:Y:S01]  /*1ec0*/  ISETP.GT.AND P1, PT, R0, RZ, P2 ;  /* 0x000000ff0000720c */ /* 0x000fe20001724270 */
[-C--:B0-----:R-:W-:Y:S02]  /*1ed0*/  IMAD R12, R7, R10.reuse, RZ ;  /* 0x0000000a070c7224 */ /* 0x081fe400078e02ff */
[----:B------:R-:W-:-:S04]  /*1ee0*/  IMAD.WIDE.U32 R160, R169, R10, R4 ;  /* 0x0000000aa9a07225 */ /* 0x000fc800078e0004 */
[----:B------:R-:W-:-:S04]  /*1ef0*/  IMAD R5, R169, R11, R12 ;  /* 0x0000000ba9057224 */ /* 0x000fc800078e020c */
[----:B------:R-:W-:Y:S01]  /*1f00*/  IMAD.IADD R153, R161, 0x1, R5 ;  /* 0x00000001a1997824 */ /* 0x000fe200078e0205 */
[----:B------:R-:W-:Y:S06]  /*1f10*/  @!P0 BRA `(.L_x_33) ;  /* 0x0000005400988947 */ /* 0x000fec0003800000 */
[----:B------:R-:W0:Y:S01]  /*1f20*/  LDC.64 R14, c[0x0][0x5b8] ;  /* 0x00016e00ff0e7b82 */ /* 0x000e220000000a00 */
[----:B------:R-:W-:-:S07]  /*1f30*/  ULDC.64 UR4, c[0x0][0x5c0] ;  /* 0x0001700000047ab9 */ /* 0x000fce0000000a00 */
[----:B------:R-:W1:Y:S08]  /*1f40*/  LDC.64 R166, c[0x0][0x5b0] ;  /* 0x00016c00ffa67b82 */ /* 0x000e700000000a00 */
[----:B------:R-:W2:Y:S01]  /*1f50*/  LDC.64 R12, c[0x0][0x5a8] ;  /* 0x00016a00ff0c7b82 */ /* 0x000ea20000000a00 */
[-C--:B0-----:R-:W-:Y:S02]  /*1f60*/  IMAD R4, R21, R14.reuse, RZ ;  /* 0x0000000e15047224 */ /* 0x081fe400078e02ff */
[----:B------:R-:W-:-:S04]  /*1f70*/  IMAD.WIDE.U32 R162, R23, R14, R8 ;  /* 0x0000000e17a27225 */ /* 0x000fc800078e0008 */
[----:B------:R-:W-:Y:S02]  /*1f80*/  IMAD R161, R23, R15, R4 ;  /* 0x0000000f17a17224 */ /* 0x000fe400078e0204 */
[-C--:B-1----:R-:W-:Y:S02]  /*1f90*/  IMAD R6, R7, R166.reuse, RZ ;  /* 0x000000a607067224 */ /* 0x082fe400078e02ff */
[----:B------:R-:W-:Y:S02]  /*1fa0*/  IMAD.IADD R21, R163, 0x1, R161 ;  /* 0x00000001a3157824 */ /* 0x000fe400078e02a1 */
[----:B------:R-:W-:Y:S02]  /*1fb0*/  IMAD.MOV.U32 R20, RZ, RZ, R162 ;  /* 0x000000ffff147224 */ /* 0x000fe400078e00a2 */
[C---:B------:R-:W-:Y:S02]  /*1fc0*/  IMAD R165, R169.reuse, R167, R6 ;  /* 0x000000a7a9a57224 */ /* 0x040fe400078e0206 */
[----:B------:R-:W-:-:S04]  /*1fd0*/  IMAD.WIDE.U32 R4, R169, R166, R20 ;  /* 0x000000a6a9047225 */ /* 0x000fc800078e0014 */
[----:B------:R-:W-:Y:S01]  /*1fe0*/  IMAD.IADD R5, R5, 0x1, R165 ;  /* 0x0000000105057824 */ /* 0x000fe200078e02a5 */
[----:B--2---:R-:W-:-:S04]  /*1ff0*/  LEA R6, P0, R4, R12, 0x1 ;  /* 0x0000000c04067211 */ /* 0x004fc800078008ff */
[----:B------:R-:W-:-:S05]  /*2000*/  LEA.HI.X R7, R4, R13, R5, 0x1, P0 ;  /* 0x0000000d04077211 */ /* 0x000fca00000f0c05 */
[----:B------:R0:W2:Y:S01]  /*2010*/  @P1 LDG.E.LTC128B.U16 R15, desc[UR36][R6.64] ;  /* 0x00000024060f1981 */ /* 0x0000a2000c1e1520 */
[----:B------:R-:W-:Y:S01]  /*2020*/  LEA R4, P0, R160, UR4, 0x1 ;  /* 0x00000004a0047c11 */ /* 0x000fe2000f8008ff */
[----:B------:R-:W-:Y:S01]  /*2030*/  IMAD.WIDE.U32 R158, R169, R166, R8 ;  /* 0x000000a6a99e7225 */ /* 0x000fe200078e0008 */
[----:B------:R-:W-:Y:S03]  /*2040*/  BSSY B1, `(.L_x_34) ;  /* 0x0000012000017945 */ /* 0x000fe60003800000 */
[----:B------:R-:W-:Y:S02]  /*2050*/  IMAD.IADD R159, R165, 0x1, R159 ;  /* 0x00000001a59f7824 */ /* 0x000fe400078e029f */
[----:B------:R-:W-:-:S04]  /*2060*/  IMAD.WIDE.U32 R158, R23, R14, R158 ;  /* 0x0000000e179e7225 */ /* 0x000fc800078e009e */
[----:B0-----:R-:W-:Y:S01]  /*2070*/  IMAD.IADD R7, R161, 0x1, R159 ;  /* 0x00000001a1077824 */ /* 0x001fe200078e029f */
[----:B------:R-:W-:Y:S02]  /*2080*/  LEA R6, P4, R158, R12, 0x1 ;  /* 0x0000000c9e067211 */ /* 0x000fe400078808ff */
[----:B------:R-:W-:Y:S02]  /*2090*/  SHF.L.U64.HI R159, R166, 0x3, R167 ;  /* 0x00000003a69f7819 */ /* 0x000fe400000102a7 */
[----:B------:R-:W-:Y:S01]  /*20a0*/  LEA.HI.X R7, R158, R13, R7, 0x1, P4 ;  /* 0x0000000d9e077211 */ /* 0x000fe200020f0c07 */
[----:B------:R-:W-:Y:S02]  /*20b0*/  IMAD.SHL.U32 R158, R166, 0x8, RZ ;  /* 0x00000008a69e7824 */ /* 0x000fe400078e00ff */
[----:B--2---:R-:W-:-:S04]  /*20c0*/  IMAD.U32 R5, R15, 0x10000, RZ ;  /* 0x000100000f057824 */ /* 0x004fc800078e00ff */
[----:B------:R-:W-:-:S04]  /*20d0*/  FMUL R5, R5, R156 ;  /* 0x0000009c05057220 */ /* 0x000fc80000400000 */
[----:B------:R-:W-:Y:S01]  /*20e0*/  FFMA R24, R24, R155, R5 ;  /* 0x0000009b18187223 */ /* 0x000fe20000000005 */
[----:B------:R-:W-:Y:S02]  /*20f0*/  LEA.HI.X R5, R160, UR5, R153, 0x1, P0 ;  /* 0x00000005a0057c11 */ /* 0x000fe400080f0c99 */
[----:B------:R-:W-:Y:S02]  /*2100*/  ISETP.GT.AND P0, PT, R3, 0x1, PT ;  /* 0x000000010300780c */ /* 0x000fe40003f04270 */
[----:B------:R-:W-:Y:S02]  /*2110*/  F2FP.BF16.F32.PACK_AB R24, RZ, R24 ;  /* 0x00000018ff18723e */ /* 0x000fe400000010ff */
[----:B------:R-:W-:-:S03]  /*2120*/  ISETP.GT.AND P3, PT, R0, RZ, P0 ;  /* 0x000000ff0000720c */ /* 0x000fc60000764270 */
[----:B------:R0:W-:Y:S10]  /*2130*/  @P1 STG.E.U16 desc[UR36][R4.64], R24 ;  /* 0x0000001804001986 */ /* 0x0001f4000c101524 */
[----:B------:R-:W-:Y:S05]  /*2140*/  @!P3 BRA `(.L_x_35) ;  /* 0x000000000004b947 */ /* 0x000fea0003800000 */
[----:B------:R1:W5:Y:S02]  /*2150*/  LDG.E.LTC128B.U16 R15, desc[UR36][R6.64+0x2] ;  /* 0x00000224060f7981 */ /* 0x000364000c1e1520 */
.L_x_35:
[----:B------:R-:W-:Y:S05]  /*2160*/  BSYNC B1 ;  /* 0x0000000000017941 */ /* 0x000fea0003800000 */
.L_x_34:
[----:B-----5:R-:W-:Y:S01]  /*2170*/  IMAD.U32 R153, R15, 0x10000, RZ ;  /* 0x000100000f997824 */ /* 0x020fe200078e00ff */
[----:B------:R-:W-:Y:S01]  /*2180*/  ISETP.GT.AND P2, PT, R0, 0x8, P2 ;  /* 0x000000080000780c */ /* 0x000fe20001744270 */
[----:B------:R-:W-:Y:S01]  /*2190*/  IMAD.WIDE.U32 R158, R169, R166, R158 ;  /* 0x000000a6a99e7225 */ /* 0x000fe200078e009e */
[----:B0-----:R-:W-:-:S03]  /*21a0*/  PRMT R24, R15, 0x7610, R24 ;  /* 0x000076100f187816 */ /* 0x001fc60000000018 */
[----:B------:R-:W-:Y:S01]  /*21b0*/  FMUL R20, R153, R156 ;  /* 0x0000009c99147220 */ /* 0x000fe20000400000 */
[----:B------:R-:W-:Y:S01]  /*21c0*/  IMAD.IADD R165, R165, 0x1, R159 ;  /* 0x00000001a5a57824 */ /* 0x000fe200078e029f */
[----:B------:R-:W-:Y:S02]  /*21d0*/  IADD3 R162, P1, R162, R158, RZ ;  /* 0x0000009ea2a27210 */ /* 0x000fe40007f3e0ff */
[----:B------:R-:W-:-:S03]  /*21e0*/  FFMA R25, R25, R155, R20 ;  /* 0x0000009b19197223 */ /* 0x000fc60000000014 */
[----:B------:R-:W-:Y:S02]  /*21f0*/  IMAD.X R21, R165, 0x1, R21, P1 ;  /* 0x00000001a5157824 */ /* 0x000fe400008e0615 */
[----:B------:R-:W-:Y:S02]  /*2200*/  F2FP.BF16.F32.PACK_AB R25, RZ, R25 ;  /* 0x00000019ff19723e */ /* 0x000fe400000010ff */
[C---:B------:R-:W-:Y:S02]  /*2210*/  LEA R20, P1, R162.reuse, R12, 0x1 ;  /* 0x0000000ca2147211 */ /* 0x040fe400078208ff */
[----:B------:R-:W-:Y:S02]  /*2220*/  PRMT R153, R25, 0x7610, R153 ;  /* 0x0000761019997816 */ /* 0x000fe40000000099 */
[----:B------:R-:W-:-:S03]  /*2230*/  LEA.HI.X R21, R162, R13, R21, 0x1, P1 ;  /* 0x0000000da2157211 */ /* 0x000fc600008f0c15 */
[----:B------:R0:W-:Y:S04]  /*2240*/  @P3 STG.E.U16 desc[UR36][R4.64+0x2], R153 ;  /* 0x0000029904003986 */ /* 0x0001e8000c101524 */
[----:B------:R-:W2:Y:S01]  /*2250*/  @P2 LDG.E.LTC128B.U16 R24, desc[UR36][R20.64] ;  /* 0x0000002414182981 */ /* 0x000ea2000c1e1520 */
[----:B------:R-:W-:Y:S01]  /*2260*/  IADD3 R8, P1, R8, R158, RZ ;  /* 0x0000009e08087210 */ /* 0x000fe20007f3e0ff */
[----:B------:R-:W-:Y:S01]  /*2270*/  BSSY B1, `(.L_x_36) ;  /* 0x0000011000017945 */ /* 0x000fe20003800000 */
[----:B------:R-:W-:Y:S02]  /*2280*/  SHF.L.U64.HI R11, R10, 0x4, R11 ;  /* 0x000000040a0b7819 */ /* 0x000fe4000001020b */
[----:B------:R-:W-:Y:S01]  /*2290*/  ISETP.GT.AND P0, PT, R0, 0x8, P0 ;  /* 0x000000080000780c */ /* 0x000fe20000704270 */
[----:B------:R-:W-:Y:S01]  /*22a0*/  IMAD.X R9, R9, 0x1, R165, P1 ;  /* 0x0000000109097824 */ /* 0x000fe200008e06a5 */
[----:B------:R-:W-:-:S05]  /*22b0*/  LEA R10, P1, R10, R4, 0x4 ;  /* 0x000000040a0a7211 */ /* 0x000fca00078220ff */
[----:B------:R-:W-:Y:S02]  /*22c0*/  IMAD.X R11, R11, 0x1, R5, P1 ;  /* 0x000000010b0b7824 */ /* 0x000fe400008e0605 */
[----:B--2---:R-:W-:-:S04]  /*22d0*/  IMAD.U32 R15, R24, 0x10000, RZ ;  /* 0x00010000180f7824 */ /* 0x004fc800078e00ff */
[----:B------:R-:W-:Y:S01]  /*22e0*/  FMUL R25, R15, R156 ;  /* 0x0000009c0f197220 */ /* 0x000fe20000400000 */
[----:B------:R-:W-:-:S04]  /*22f0*/  IMAD.WIDE.U32 R14, R23, R14, R8 ;  /* 0x0000000e170e7225 */ /* 0x000fc800078e0008 */
[----:B------:R-:W-:Y:S01]  /*2300*/  FFMA R25, R26, R155, R25 ;  /* 0x0000009b1a197223 */ /* 0x000fe20000000019 */
[----:B------:R-:W-:Y:S01]  /*2310*/  IMAD.IADD R9, R161, 0x1, R15 ;  /* 0x00000001a1097824 */ /* 0x000fe200078e020f */
[----:B------:R-:W-:-:S03]  /*2320*/  LEA R8, P3, R14, R12, 0x1 ;  /* 0x0000000c0e087211 */ /* 0x000fc600078608ff */
[----:B------:R-:W-:Y:S02]  /*2330*/  F2FP.BF16.F32.PACK_AB R25, RZ, R25 ;  /* 0x00000019ff19723e */ /* 0x000fe400000010ff */
[----:B------:R-:W-:-:S03]  /*2340*/  LEA.HI.X R9, R14, R13, R9, 0x1, P3 ;  /* 0x0000000d0e097211 */ /* 0x000fc600018f0c09 */
[----:B------:R0:W-:Y:S01]  /*2350*/  @P2 STG.E.U16 desc[UR36][R10.64], R25 ;  /* 0x000000190a002986 */ /* 0x0001e2000c101524 */
[----:B------:R-:W-:Y:S05]  /*2360*/  @!P0 BRA `(.L_x_37) ;  /* 0x0000000000048947 */ /* 0x000fea0003800000 */
[----:B------:R2:W5:Y:S02]  /*2370*/  LDG.E.LTC128B.U16 R24, desc[UR36][R8.64+0x2] ;  /* 0x0000022408187981 */ /* 0x000564000c1e1520 */
.L_x_37:
[----:B------:R-:W-:Y:S05]  /*2380*/  BSYNC B1 ;  /* 0x0000000000017941 */ /* 0x000fea0003800000 */
.L_x_36:
[----:B-----5:R-:W-:Y:S01]  /*2390*/  IMAD.U32 R13, R24, 0x10000, RZ ;  /* 0x00010000180d7824 */ /* 0x020fe200078e00ff */
[----:B------:R-:W-:Y:S01]  /*23a0*/  ISETP.GT.AND P1, PT, R3, 0x8, PT ;  /* 0x000000080300780c */ /* 0x000fe20003f24270 */
[----:B------:R-:W-:Y:S02]  /*23b0*/  BSSY B1, `(.L_x_38) ;  /* 0x0000008000017945 */ /* 0x000fe40003800000 */
[----:B------:R-:W-:Y:S01]  /*23c0*/  FMUL R12, R13, R156 ;  /* 0x0000009c0d0c7220 */ /* 0x000fe20000400000 */
[----:B------:R-:W-:-:S03]  /*23d0*/  ISETP.GT.AND P2, PT, R0, RZ, P1 ;  /* 0x000000ff0000720c */ /* 0x000fc60000f44270 */
[----:B------:R-:W-:-:S05]  /*23e0*/  FFMA R12, R27, R155, R12 ;  /* 0x0000009b1b0c7223 */ /* 0x000fca000000000c */
[----:B------:R-:W-:-:S05]  /*23f0*/  F2FP.BF16.F32.PACK_AB R12, RZ, R12 ;  /* 0x0000000cff0c723e */ /* 0x000fca00000010ff */
[----:B------:R3:W-:Y:S01]  /*2400*/  @P0 STG.E.U16 desc[UR36][R10.64+0x2], R12 ;  /* 0x0000020c0a000986 */ /* 0x0007e2000c101524 */
[----:B------:R-:W-:Y:S05]  /*2410*/  @!P2 BRA `(.L_x_39) ;  /* 0x000000000004a947 */ /* 0x000fea0003800000 */
[----:B------:R4:W5:Y:S02]  /*2420*/  LDG.E.LTC128B.U16 R24, desc[UR36][R6.64+0x10] ;  /* 0x0000102406187981 */ /* 0x000964000c1e1520 */
.L_x_39:
[----:B------:R-:W-:Y:S05]  /*2430*/  BSYNC B1 ;  /* 0x0000000000017941 */ /* 0x000fea0003800000 */
.L_x_38:
        /* <DEDUP_REMOVED lines=10> */
.L_x_41:
[----:B------:R-:W-:Y:S05]  /*24e0*/  BSYNC B1 ;  /* 0x0000000000017941 */ /* 0x000fea0003800000 */
.L_x_40:
[----:B0----5:R-:W-:Y:S01]  /*24f0*/  IMAD.U32 R13, R24, 0x10000, RZ ;  /* 0x00010000180d7824 */ /* 0x021fe200078e00ff */
[----:B------:R-:W-:Y:S01]  /*2500*/  ISETP.GT.AND P1, PT, R0, 0x8, P1 ;  /* 0x000000080000780c */ /* 0x000fe20000f24270 */
[----:B------:R-:W-:Y:S02]  /*2510*/  BSSY B1, `(.L_x_42) ;  /* 0x0000007000017945 */ /* 0x000fe40003800000 */
[----:B---3--:R-:W-:-:S04]  /*2520*/  FMUL R12, R13, R156 ;  /* 0x0000009c0d0c7220 */ /* 0x008fc80000400000 */
[----:B------:R-:W-:-:S05]  /*2530*/  FFMA R12, R29, R155, R12 ;  /* 0x0000009b1d0c7223 */ /* 0x000fca000000000c */
[----:B------:R-:W-:-:S05]  /*2540*/  F2FP.BF16.F32.PACK_AB R12, RZ, R12 ;  /* 0x0000000cff0c723e */ /* 0x000fca00000010ff */
[----:B------:R0:W-:Y:S01]  /*2550*/  @P3 STG.E.U16 desc[UR36][R4.64+0x12], R12 ;  /* 0x0000120c04003986 */ /* 0x0001e2000c101524 */
[----:B------:R-:W-:Y:S05]  /*2560*/  @!P1 BRA `(.L_x_43) ;  /* 0x0000000000049947 */ /* 0x000fea0003800000 */
[----:B------:R3:W5:Y:S02]  /*2570*/  LDG.E.LTC128B.U16 R24, desc[UR36][R8.64+0x10] ;  /* 0x0000102408187981 */ /* 0x000764000c1e1520 */
.L_x_43:
[----:B------:R-:W-:Y:S05]  /*2580*/  BSYNC B1 ;  /* 0x0000000000017941 */ /* 0x000fea0003800000 */
.L_x_42:
[----:B-----5:R-:W-:Y:S01]  /*2590*/  IMAD.U32 R13, R24, 0x10000, RZ ;  /* 0x00010000180d7824 */ /* 0x020fe200078e00ff */
[----:B------:R-:W-:Y:S01]  /*25a0*/  ISETP.GT.AND P0, PT, R0, 0x8, P0 ;  /* 0x000000080000780c */ /* 0x000fe20000704270 */
[----:B------:R-:W-:Y:S02]  /*25b0*/  BSSY B1, `(.L_x_44) ;  /* 0x0000007000017945 */ /* 0x000fe40003800000 */
[----:B------:R-:W-:-:S04]  /*25c0*/  FMUL R13, R13, R156 ;  /* 0x0000009c0d0d7220 */ /* 0x000fc80000400000 */
[----:B------:R-:W-:-:S05]  /*25d0*/  FFMA R13, R30, R155, R13 ;  /* 0x0000009b1e0d7223 */ /* 0x000fca000000000d */
[----:B------:R-:W-:-:S05]  /*25e0*/  F2FP.BF16.F32.PACK_AB R13, RZ, R13 ;  /* 0x0000000dff0d723e */ /* 0x000fca00000010ff */
[----:B------:R0:W-:Y:S01]  /*25f0*/  @P1 STG.E.U16 desc[UR36][R10.64+0x10], R13 ;  /* 0x0000100d0a001986 */ /* 0x0001e2000c101524 */
[----:B------:R-:W-:Y:S05]  /*2600*/  @!P0 BRA `(.L_x_45) ;  /* 0x0000000000048947 */ /* 0x000fea0003800000 */
[----:B------:R0:W5:Y:S02]  /*2610*/  LDG.E.LTC128B.U16 R24, desc[UR36][R8.64+0x12] ;  /* 0x0000122408187981 */ /* 0x000164000c1e1520 */
.L_x_45:
[----:B------:R-:W-:Y:S05]  /*2620*/  BSYNC B1 ;  /* 0x0000000000017941 */ /* 0x000fea0003800000 */
.L_x_44:
[----:B0----5:R-:W-:Y:S01]  /*2630*/  IMAD.U32 R13, R24, 0x10000, RZ ;  /* 0x00010000180d7824 */ /* 0x021fe200078e00ff */
        /* <DEDUP_REMOVED lines=9> */
.L_x_47:
[----:B------:R-:W-:Y:S05]  /*26d0*/  BSYNC B1 ;  /* 0x0000000000017941 */ /* 0x000fea0003800000 */
.L_x_46:
        /* <DEDUP_REMOVED lines=10> */
.L_x_49:
[----:B------:R-:W-:Y:S05]  /*2780*/  BSYNC B1 ;  /* 0x0000000000017941 */ /* 0x000fea0003800000 */
.L_x_48:
[----:B0----5:R-:W-:Y:S01]  /*2790*/  IMAD.U32 R13, R24, 0x10000, RZ ;  /* 0x00010000180d7824 */ /* 0x021fe200078e00ff */
        /* <DEDUP_REMOVED lines=8> */
.L_x_51:
[----:B------:R-:W-:Y:S05]  /*2820*/  BSYNC B1 ;  /* 0x0000000000017941 */ /* 0x000fea0003800000 */
.L_x_50:
        /* <DEDUP_REMOVED lines=9> */
.L_x_53:
[----:B------:R-:W-:Y:S05]  /*28c0*/  BSYNC B1 ;  /* 0x0000000000017941 */ /* 0x000fea0003800000 */
.L_x_52:
        /* <DEDUP_REMOVED lines=10> */
.L_x_55:
[----:B------:R-:W-:Y:S05]  /*2970*/  BSYNC B1 ;  /* 0x0000000000017941 */ /* 0x000fea0003800000 */
.L_x_54:
        /* <DEDUP_REMOVED lines=10> */
.L_x_57:
[----:B------:R-:W-:Y:S05]  /*2a20*/  BSYNC B1 ;  /* 0x0000000000017941 */ /* 0x000fea0003800000 */
.L_x_56:
        /* <DEDUP_REMOVED lines=9> */
.L_x_59:
[----:B------:R-:W-:Y:S05]  /*2ac0*/  BSYNC B1 ;  /* 0x0000000000017941 */ /* 0x000fea0003800000 */
.L_x_58:
        /* <DEDUP_REMOVED lines=9> */
.L_x_61:
[----:B------:R-:W-:Y:S05]  /*2b60*/  BSYNC B1 ;  /* 0x0000000000017941 */ /* 0x000fea0003800000 */
.L_x_60:
        /* <DEDUP_REMOVED lines=10> */
.L_x_63:
[----:B------:R-:W-:Y:S05]  /*2c10*/  BSYNC B1 ;  /* 0x0000000000017941 */ /* 0x000fea0003800000 */
.L_x_62:
        /* <DEDUP_REMOVED lines=10> */
.L_x_65:
[----:B------:R-:W-:Y:S05]  /*2cc0*/  BSYNC B1 ;  /* 0x0000000000017941 */ /* 0x000fea0003800000 */
.L_x_64:
        /* <DEDUP_REMOVED lines=9> */
.L_x_67:
[----:B------:R-:W-:Y:S05]  /*2d60*/  BSYNC B1 ;  /* 0x0000000000017941 */ /* 0x000fea0003800000 */
.L_x_66:
        /* <DEDUP_REMOVED lines=9> */
.L_x_69:
[----:B------:R-:W-:Y:S05]  /*2e00*/  BSYNC B1 ;  /* 0x0000000000017941 */ /* 0x000fea0003800000 */
.L_x_68:
        /* <DEDUP_REMOVED lines=10> */
.L_x_71:
[----:B------:R-:W-:Y:S05]  /*2eb0*/  BSYNC B1 ;  /* 0x0000000000017941 */ /* 0x000fea0003800000 */
.L_x_70:
        /* <DEDUP_REMOVED lines=10> */
.L_x_73:
[----:B------:R-:W-:Y:S05]  /*2f60*/  BSYNC B1 ;  /* 0x0000000000017941 */ /* 0x000fea0003800000 */
.L_x_72:
        /* <DEDUP_REMOVED lines=9> */
.L_x_75:
[----:B------:R-:W-:Y:S05]  /*3000*/  BSYNC B1 ;  /* 0x0000000000017941 */ /* 0x000fea0003800000 */
.L_x_74:
        /* <DEDUP_REMOVED lines=9> */
.L_x_77:
[----:B------:R-:W-:Y:S05]  /*30a0*/  BSYNC B1 ;  /* 0x0000000000017941 */ /* 0x000fea0003800000 */
.L_x_76:
        /* <DEDUP_REMOVED lines=10> */
.L_x_79:
[----:B------:R-:W-:Y:S05]  /*3150*/  BSYNC B1 ;  /* 0x0000000000017941 */ /* 0x000fea0003800000 */
.L_x_78:
        /* <DEDUP_REMOVED lines=10> */
.L_x_81:
[----:B------:R-:W-:Y:S05]  /*3200*/  BSYNC B1 ;  /* 0x0000000000017941 */ /* 0x000fea0003800000 */
.L_x_80:
        /* <DEDUP_REMOVED lines=9> */
.L_x_83:
[----:B------:R-:W-:Y:S05]  /*32a0*/  BSYNC B1 ;  /* 0x0000000000017941 */ /* 0x000fea0003800000 */
.L_x_82:
        /* <DEDUP_REMOVED lines=9> */
.L_x_85:
[----:B------:R-:W-:Y:S05]  /*3340*/  BSYNC B1 ;  /* 0x0000000000017941 */ /* 0x000fea0003800000 */
.L_x_84:
        /* <DEDUP_REMOVED lines=10> */
.L_x_87:
[----:B------:R-:W-:Y:S05]  /*33f0*/  BSYNC B1 ;  /* 0x0000000000017941 */ /* 0x000fea0003800000 */
.L_x_86:
        /* <DEDUP_REMOVED lines=10> */
.L_x_89:
[----:B------:R-:W-:Y:S05]  /*34a0*/  BSYNC B1 ;  /* 0x0000000000017941 */ /* 0x000fea0003800000 */
.L_x_88:
        /* <DEDUP_REMOVED lines=9> */
.L_x_91:
[----:B------:R-:W-:Y:S05]  /*3540*/  BSYNC B1 ;  /* 0x0000000000017941 */ /* 0x000fea0003800000 */
.L_x_90:
        /* <DEDUP_REMOVED lines=9> */
.L_x_93:
[----:B------:R-:W-:Y:S05]  /*35e0*/  BSYNC B1 ;  /* 0x0000000000017941 */ /* 0x000fea0003800000 */
.L_x_92:
        /* <DEDUP_REMOVED lines=10> */
.L_x_95:
[----:B------:R-:W-:Y:S05]  /*3690*/  BSYNC B1 ;  /* 0x0000000000017941 */ /* 0x000fea0003800000 */
.L_x_94:
        /* <DEDUP_REMOVED lines=10> */
.L_x_97:
[----:B------:R-:W-:Y:S05]  /*3740*/  BSYNC B1 ;  /* 0x0000000000017941 */ /* 0x000fea0003800000 */
.L_x_96:
        /* <DEDUP_REMOVED lines=9> */
.L_x_99:
[----:B------:R-:W-:Y:S05]  /*37e0*/  BSYNC B1 ;  /* 0x0000000000017941 */ /* 0x000fea0003800000 */
.L_x_98:
        /* <DEDUP_REMOVED lines=9> */
.L_x_101:
[----:B------:R-:W-:Y:S05]  /*3880*/  BSYNC B1 ;  /* 0x0000000000017941 */ /* 0x000fea0003800000 */
.L_x_100:
        /* <DEDUP_REMOVED lines=10> */
.L_x_103:
[----:B------:R-:W-:Y:S05]  /*3930*/  BSYNC B1 ;  /* 0x0000000000017941 */ /* 0x000fea0003800000 */
.L_x_102:
        /* <DEDUP_REMOVED lines=10> */
.L_x_105:
[----:B------:R-:W-:Y:S05]  /*39e0*/  BSYNC B1 ;  /* 0x0000000000017941 */ /* 0x000fea0003800000 */
.L_x_104:
        /* <DEDUP_REMOVED lines=9> */
.L_x_107:
[----:B------:R-:W-:Y:S05]  /*3a80*/  BSYNC B1 ;  /* 0x0000000000017941 */ /* 0x000fea0003800000 */
.L_x_106:
        /* <DEDUP_REMOVED lines=9> */
.L_x_109:
[----:B------:R-:W-:Y:S05]  /*3b20*/  BSYNC B1 ;  /* 0x0000000000017941 */ /* 0x000fea0003800000 */
.L_x_108:
        /* <DEDUP_REMOVED lines=10> */
.L_x_111:
[----:B------:R-:W-:Y:S05]  /*3bd0*/  BSYNC B1 ;  /* 0x0000000000017941 */ /* 0x000fea0003800000 */
.L_x_110:
        /* <DEDUP_REMOVED lines=10> */
.L_x_113:
[----:B------:R-:W-:Y:S05]  /*3c80*/  BSYNC B1 ;  /* 0x0000000000017941 */ /* 0x000fea0003800000 */
.L_x_112:
        /* <DEDUP_REMOVED lines=9> */
.L_x_115:
[----:B------:R-:W-:Y:S05]  /*3d20*/  BSYNC B1 ;  /* 0x0000000000017941 */ /* 0x000fea0003800000 */
.L_x_114:
        /* <DEDUP_REMOVED lines=9> */
.L_x_117:
[----:B------:R-:W-:Y:S05]  /*3dc0*/  BSYNC B1 ;  /* 0x0000000000017941 */ /* 0x000fea0003800000 */
.L_x_116:
        /* <DEDUP_REMOVED lines=10> */
.L_x_119:
[----:B------:R-:W-:Y:S05]  /*3e70*/  BSYNC B1 ;  /* 0x0000000000017941 */ /* 0x000fea0003800000 */
.L_x_118:
        /* <DEDUP_REMOVED lines=10> */
.L_x_121:
[----:B------:R-:W-:Y:S05]  /*3f20*/  BSYNC B1 ;  /* 0x0000000000017941 */ /* 0x000fea0003800000 */
.L_x_120:
        /* <DEDUP_REMOVED lines=9> */
.L_x_123:
[----:B------:R-:W-:Y:S05]  /*3fc0*/  BSYNC B1 ;  /* 0x0000000000017941 */ /* 0x000fea0003800000 */
.L_x_122:
        /* <DEDUP_REMOVED lines=9> */
.L_x_125:
[----:B------:R-:W-:Y:S05]  /*4060*/  BSYNC B1 ;  /* 0x0000000000017941 */ /* 0x000fea0003800000 */
.L_x_124:
        /* <DEDUP_REMOVED lines=10> */
.L_x_127:
[----:B------:R-:W-:Y:S05]  /*4110*/  BSYNC B1 ;  /* 0x0000000000017941 */ /* 0x000fea0003800000 */
.L_x_126:
        /* <DEDUP_REMOVED lines=10> */
.L_x_129:
[----:B------:R-:W-:Y:S05]  /*41c0*/  BSYNC B1 ;  /* 0x0000000000017941 */ /* 0x000fea0003800000 */
.L_x_128:
        /* <DEDUP_REMOVED lines=9> */
.L_x_131:
[----:B------:R-:W-:Y:S05]  /*4260*/  BSYNC B1 ;  /* 0x0000000000017941 */ /* 0x000fea0003800000 */
.L_x_130:
        /* <DEDUP_REMOVED lines=9> */
.L_x_133:
[----:B------:R-:W-:Y:S05]  /*4300*/  BSYNC B1 ;  /* 0x0000000000017941 */ /* 0x000fea0003800000 */
.L_x_132:
        /* <DEDUP_REMOVED lines=10> */
.L_x_135:
[----:B------:R-:W-:Y:S05]  /*43b0*/  BSYNC B1 ;  /* 0x0000000000017941 */ /* 0x000fea0003800000 */
.L_x_134:
        /* <DEDUP_REMOVED lines=10> */
.L_x_137:
[----:B------:R-:W-:Y:S05]  /*4460*/  BSYNC B1 ;  /* 0x0000000000017941 */ /* 0x000fea0003800000 */
.L_x_136:
        /* <DEDUP_REMOVED lines=9> */
.L_x_139:
[----:B------:R-:W-:Y:S05]  /*4500*/  BSYNC B1 ;  /* 0x0000000000017941 */ /* 0x000fea0003800000 */
.L_x_138:
        /* <DEDUP_REMOVED lines=9> */
.L_x_141:
[----:B------:R-:W-:Y:S05]  /*45a0*/  BSYNC B1 ;  /* 0x0000000000017941 */ /* 0x000fea0003800000 */
.L_x_140:
        /* <DEDUP_REMOVED lines=10> */
.L_x_143:
[----:B------:R-:W-:Y:S05]  /*4650*/  BSYNC B1 ;  /* 0x0000000000017941 */ /* 0x000fea0003800000 */
.L_x_142:
        /* <DEDUP_REMOVED lines=10> */
.L_x_145:
[----:B------:R-:W-:Y:S05]  /*4700*/  BSYNC B1 ;  /* 0x0000000000017941 */ /* 0x000fea0003800000 */
.L_x_144:
        /* <DEDUP_REMOVED lines=9> */
.L_x_147:
[----:B------:R-:W-:Y:S05]  /*47a0*/  BSYNC B1 ;  /* 0x0000000000017941 */ /* 0x000fea0003800000 */
.L_x_146:
        /* <DEDUP_REMOVED lines=9> */
.L_x_149:
[----:B------:R-:W-:Y:S05]  /*4840*/  BSYNC B1 ;  /* 0x0000000000017941 */ /* 0x000fea0003800000 */
.L_x_148:
        /* <DEDUP_REMOVED lines=10> */
.L_x_151:
[----:B------:R-:W-:Y:S05]  /*48f0*/  BSYNC B1 ;  /* 0x0000000000017941 */ /* 0x000fea0003800000 */
.L_x_150:
        /* <DEDUP_REMOVED lines=10> */
.L_x_153:
[----:B------:R-:W-:Y:S05]  /*49a0*/  BSYNC B1 ;  /* 0x0000000000017941 */ /* 0x000fea0003800000 */
.L_x_152:
        /* <DEDUP_REMOVED lines=9> */
.L_x_155:
[----:B------:R-:W-:Y:S05]  /*4a40*/  BSYNC B1 ;  /* 0x0000000000017941 */ /* 0x000fea0003800000 */
.L_x_154:
        /* <DEDUP_REMOVED lines=9> */
.L_x_157:
[----:B------:R-:W-:Y:S05]  /*4ae0*/  BSYNC B1 ;  /* 0x0000000000017941 */ /* 0x000fea0003800000 */
.L_x_156:
        /* <DEDUP_REMOVED lines=10> */
.L_x_159:
[----:B------:R-:W-:Y:S05]  /*4b90*/  BSYNC B1 ;  /* 0x0000000000017941 */ /* 0x000fea0003800000 */
.L_x_158:
        /* <DEDUP_REMOVED lines=10> */
.L_x_161:
[----:B------:R-:W-:Y:S05]  /*4c40*/  BSYNC B1 ;  /* 0x0000000000017941 */ /* 0x000fea0003800000 */
.L_x_160:
        /* <DEDUP_REMOVED lines=9> */
.L_x_163:
[----:B------:R-:W-:Y:S05]  /*4ce0*/  BSYNC B1 ;  /* 0x0000000000017941 */ /* 0x000fea0003800000 */
.L_x_162:
        /* <DEDUP_REMOVED lines=9> */
.L_x_165:
[----:B------:R-:W-:Y:S05]  /*4d80*/  BSYNC B1 ;  /* 0x0000000000017941 */ /* 0x000fea0003800000 */
.L_x_164:
        /* <DEDUP_REMOVED lines=10> */
.L_x_167:
[----:B------:R-:W-:Y:S05]  /*4e30*/  BSYNC B1 ;  /* 0x0000000000017941 */ /* 0x000fea0003800000 */
.L_x_166:
        /* <DEDUP_REMOVED lines=10> */
.L_x_169:
[----:B------:R-:W-:Y:S05]  /*4ee0*/  BSYNC B1 ;  /* 0x0000000000017941 */ /* 0x000fea0003800000 */
.L_x_168:
        /* <DEDUP_REMOVED lines=9> */
.L_x_171:
[----:B------:R-:W-:Y:S05]  /*4f80*/  BSYNC B1 ;  /* 0x0000000000017941 */ /* 0x000fea0003800000 */
.L_x_170:
        /* <DEDUP_REMOVED lines=9> */
.L_x_173:
[----:B------:R-:W-:Y:S05]  /*5020*/  BSYNC B1 ;  /* 0x0000000000017941 */ /* 0x000fea0003800000 */
.L_x_172:
        /* <DEDUP_REMOVED lines=10> */
.L_x_175:
[----:B------:R-:W-:Y:S05]  /*50d0*/  BSYNC B1 ;  /* 0x0000000000017941 */ /* 0x000fea0003800000 */
.L_x_174:
        /* <DEDUP_REMOVED lines=10> */
.L_x_177:
[----:B------:R-:W-:Y:S05]  /*5180*/  BSYNC B1 ;  /* 0x0000000000017941 */ /* 0x000fea0003800000 */
.L_x_176:
        /* <DEDUP_REMOVED lines=9> */
.L_x_179:
[----:B------:R-:W-:Y:S05]  /*5220*/  BSYNC B1 ;  /* 0x0000000000017941 */ /* 0x000fea0003800000 */
.L_x_178:
        /* <DEDUP_REMOVED lines=9> */
.L_x_181:
[----:B------:R-:W-:Y:S05]  /*52c0*/  BSYNC B1 ;  /* 0x0000000000017941 */ /* 0x000fea0003800000 */
.L_x_180:
        /* <DEDUP_REMOVED lines=10> */
.L_x_183:
[----:B------:R-:W-:Y:S05]  /*5370*/  BSYNC B1 ;  /* 0x0000000000017941 */ /* 0x000fea0003800000 */
.L_x_182:
        /* <DEDUP_REMOVED lines=10> */
.L_x_185:
[----:B------:R-:W-:Y:S05]  /*5420*/  BSYNC B1 ;  /* 0x0000000000017941 */ /* 0x000fea0003800000 */
.L_x_184:
        /* <DEDUP_REMOVED lines=9> */
.L_x_187:
[----:B------:R-:W-:Y:S05]  /*54c0*/  BSYNC B1 ;  /* 0x0000000000017941 */ /* 0x000fea0003800000 */
.L_x_186:
        /* <DEDUP_REMOVED lines=9> */
.L_x_189:
[----:B------:R-:W-:Y:S05]  /*5560*/  BSYNC B1 ;  /* 0x0000000000017941 */ /* 0x000fea0003800000 */
.L_x_188:
        /* <DEDUP_REMOVED lines=10> */
.L_x_191:
[----:B------:R-:W-:Y:S05]  /*5610*/  BSYNC B1 ;  /* 0x0000000000017941 */ /* 0x000fea0003800000 */
.L_x_190:
        /* <DEDUP_REMOVED lines=10> */
.L_x_193:
[----:B------:R-:W-:Y:S05]  /*56c0*/  BSYNC B1 ;  /* 0x0000000000017941 */ /* 0x000fea0003800000 */
.L_x_192:
        /* <DEDUP_REMOVED lines=9> */
.L_x_195:
[----:B------:R-:W-:Y:S05]  /*5760*/  BSYNC B1 ;  /* 0x0000000000017941 */ /* 0x000fea0003800000 */
.L_x_194:
        /* <DEDUP_REMOVED lines=9> */
.L_x_197:
[----:B------:R-:W-:Y:S05]  /*5800*/  BSYNC B1 ;  /* 0x0000000000017941 */ /* 0x000fea0003800000 */
.L_x_196:
        /* <DEDUP_REMOVED lines=10> */
.L_x_199:
[----:B------:R-:W-:Y:S05]  /*58b0*/  BSYNC B1 ;  /* 0x0000000000017941 */ /* 0x000fea0003800000 */
.L_x_198:
        /* <DEDUP_REMOVED lines=10> */
.L_x_201:
[----:B------:R-:W-:Y:S05]  /*5960*/  BSYNC B1 ;  /* 0x0000000000017941 */ /* 0x000fea0003800000 */
.L_x_200:
        /* <DEDUP_REMOVED lines=9> */
.L_x_203:
[----:B------:R-:W-:Y:S05]  /*5a00*/  BSYNC B1 ;  /* 0x0000000000017941 */ /* 0x000fea0003800000 */
.L_x_202:
        /* <DEDUP_REMOVED lines=9> */
.L_x_205:
[----:B------:R-:W-:Y:S05]  /*5aa0*/  BSYNC B1 ;  /* 0x0000000000017941 */ /* 0x000fea0003800000 */
.L_x_204:
        /* <DEDUP_REMOVED lines=10> */
.L_x_207:
[----:B------:R-:W-:Y:S05]  /*5b50*/  BSYNC B1 ;  /* 0x0000000000017941 */ /* 0x000fea0003800000 */
.L_x_206:
        /* <DEDUP_REMOVED lines=10> */
.L_x_209:
[----:B------:R-:W-:Y:S05]  /*5c00*/  BSYNC B1 ;  /* 0x0000000000017941 */ /* 0x000fea0003800000 */
.L_x_208:
        /* <DEDUP_REMOVED lines=9> */
.L_x_211:
[----:B------:R-:W-:Y:S05]  /*5ca0*/  BSYNC B1 ;  /* 0x0000000000017941 */ /* 0x000fea0003800000 */
.L_x_210:
        /* <DEDUP_REMOVED lines=9> */
.L_x_213:
[----:B------:R-:W-:Y:S05]  /*5d40*/  BSYNC B1 ;  /* 0x0000000000017941 */ /* 0x000fea0003800000 */
.L_x_212:
        /* <DEDUP_REMOVED lines=10> */
.L_x_215:
[----:B------:R-:W-:Y:S05]  /*5df0*/  BSYNC B1 ;  /* 0x0000000000017941 */ /* 0x000fea0003800000 */
.L_x_214:
        /* <DEDUP_REMOVED lines=10> */
.L_x_217:
[----:B------:R-:W-:Y:S05]  /*5ea0*/  BSYNC B1 ;  /* 0x0000000000017941 */ /* 0x000fea0003800000 */
.L_x_216:
        /* <DEDUP_REMOVED lines=9> */
.L_x_219:
[----:B------:R-:W-:Y:S05]  /*5f40*/  BSYNC B1 ;  /* 0x0000000000017941 */ /* 0x000fea0003800000 */
.L_x_218:
        /* <DEDUP_REMOVED lines=9> */
.L_x_221:
[----:B------:R-:W-:Y:S05]  /*5fe0*/  BSYNC B1 ;  /* 0x0000000000017941 */ /* 0x000fea0003800000 */
.L_x_220:
        /* <DEDUP_REMOVED lines=10> */
.L_x_223:
[----:B------:R-:W-:Y:S05]  /*6090*/  BSYNC B1 ;  /* 0x0000000000017941 */ /* 0x000fea0003800000 */
.L_x_222:
        /* <DEDUP_REMOVED lines=10> */
.L_x_225:
[----:B------:R-:W-:Y:S05]  /*6140*/  BSYNC B1 ;  /* 0x0000000000017941 */ /* 0x000fea0003800000 */
.L_x_224:
        /* <DEDUP_REMOVED lines=9> */
.L_x_227:
[----:B------:R-:W-:Y:S05]  /*61e0*/  BSYNC B1 ;  /* 0x0000000000017941 */ /* 0x000fea0003800000 */
.L_x_226:
        /* <DEDUP_REMOVED lines=9> */
.L_x_229:
[----:B------:R-:W-:Y:S05]  /*6280*/  BSYNC B1 ;  /* 0x0000000000017941 */ /* 0x000fea0003800000 */
.L_x_228:
        /* <DEDUP_REMOVED lines=10> */
.L_x_231:
[----:B------:R-:W-:Y:S05]  /*6330*/  BSYNC B1 ;  /* 0x0000000000017941 */ /* 0x000fea0003800000 */
.L_x_230:
        /* <DEDUP_REMOVED lines=10> */
.L_x_233:
[----:B------:R-:W-:Y:S05]  /*63e0*/  BSYNC B1 ;  /* 0x0000000000017941 */ /* 0x000fea0003800000 */
.L_x_232:
        /* <DEDUP_REMOVED lines=9> */
.L_x_235:
[----:B------:R-:W-:Y:S05]  /*6480*/  BSYNC B1 ;  /* 0x0000000000017941 */ /* 0x000fea0003800000 */
.L_x_234:
        /* <DEDUP_REMOVED lines=9> */
.L_x_237:
[----:B------:R-:W-:Y:S05]  /*6520*/  BSYNC B1 ;  /* 0x0000000000017941 */ /* 0x000fea0003800000 */
.L_x_236:
        /* <DEDUP_REMOVED lines=10> */
.L_x_239:
[----:B------:R-:W-:Y:S05]  /*65d0*/  BSYNC B1 ;  /* 0x0000000000017941 */ /* 0x000fea0003800000 */
.L_x_238:
        /* <DEDUP_REMOVED lines=10> */
.L_x_241:
[----:B------:R-:W-:Y:S05]  /*6680*/  BSYNC B1 ;  /* 0x0000000000017941 */ /* 0x000fea0003800000 */
.L_x_240:
        /* <DEDUP_REMOVED lines=9> */
.L_x_243:
[----:B------:R-:W-:Y:S05]  /*6720*/  BSYNC B1 ;  /* 0x0000000000017941 */ /* 0x000fea0003800000 */
.L_x_242:
        /* <DEDUP_REMOVED lines=9> */
.L_x_245:
[----:B------:R-:W-:Y:S05]  /*67c0*/  BSYNC B1 ;  /* 0x0000000000017941 */ /* 0x000fea0003800000 */
.L_x_244:
        /* <DEDUP_REMOVED lines=10> */
.L_x_247:
[----:B------:R-:W-:Y:S05]  /*6870*/  BSYNC B1 ;  /* 0x0000000000017941 */ /* 0x000fea0003800000 */
.L_x_246:
        /* <DEDUP_REMOVED lines=10> */
.L_x_249:
[----:B------:R-:W-:Y:S05]  /*6920*/  BSYNC B1 ;  /* 0x0000000000017941 */ /* 0x000fea0003800000 */
.L_x_248:
        /* <DEDUP_REMOVED lines=9> */
.L_x_251:
[----:B------:R-:W-:Y:S05]  /*69c0*/  BSYNC B1 ;  /* 0x0000000000017941 */ /* 0x000fea0003800000 */
.L_x_250:
        /* <DEDUP_REMOVED lines=9> */
.L_x_253:
[----:B------:R-:W-:Y:S05]  /*6a60*/  BSYNC B1 ;  /* 0x0000000000017941 */ /* 0x000fea0003800000 */
.L_x_252:
        /* <DEDUP_REMOVED lines=10> */
.L_x_255:
[----:B------:R-:W-:Y:S05]  /*6b10*/  BSYNC B1 ;  /* 0x0000000000017941 */ /* 0x000fea0003800000 */
.L_x_254:
        /* <DEDUP_REMOVED lines=10> */
.L_x_257:
[----:B------:R-:W-:Y:S05]  /*6bc0*/  BSYNC B1 ;  /* 0x0000000000017941 */ /* 0x000fea0003800000 */
.L_x_256:
        /* <DEDUP_REMOVED lines=9> */
.L_x_259:
[----:B------:R-:W-:Y:S05]  /*6c60*/  BSYNC B1 ;  /* 0x0000000000017941 */ /* 0x000fea0003800000 */
.L_x_258:
        /* <DEDUP_REMOVED lines=9> */
.L_x_261:
[----:B------:R-:W-:Y:S05]  /*6d00*/  BSYNC B1 ;  /* 0x0000000000017941 */ /* 0x000fea0003800000 */
.L_x_260:
        /* <DEDUP_REMOVED lines=10> */
.L_x_263:
[----:B------:R-:W-:Y:S05]  /*6db0*/  BSYNC B1 ;  /* 0x0000000000017941 */ /* 0x000fea0003800000 */
.L_x_262:
        /* <DEDUP_REMOVED lines=10> */
.L_x_265:
[----:B------:R-:W-:Y:S05]  /*6e60*/  BSYNC B1 ;  /* 0x0000000000017941 */ /* 0x000fea0003800000 */
.L_x_264:
        /* <DEDUP_REMOVED lines=9> */
.L_x_267:
[----:B------:R-:W-:Y:S05]  /*6f00*/  BSYNC B1 ;  /* 0x0000000000017941 */ /* 0x000fea0003800000 */
.L_x_266:
        /* <DEDUP_REMOVED lines=9> */
.L_x_269:
[----:B------:R-:W-:Y:S05]  /*6fa0*/  BSYNC B1 ;  /* 0x0000000000017941 */ /* 0x000fea0003800000 */
.L_x_268:
        /* <DEDUP_REMOVED lines=10> */
.L_x_271:
[----:B------:R-:W-:Y:S05]  /*7050*/  BSYNC B1 ;  /* 0x0000000000017941 */ /* 0x000fea0003800000 */
.L_x_270:
        /* <DEDUP_REMOVED lines=10> */
.L_x_273:
[----:B------:R-:W-:Y:S05]  /*7100*/  BSYNC B1 ;  /* 0x0000000000017941 */ /* 0x000fea0003800000 */
.L_x_272:
        /* <DEDUP_REMOVED lines=9> */
.L_x_275:
[----:B------:R-:W-:Y:S05]  /*71a0*/  BSYNC B1 ;  /* 0x0000000000017941 */ /* 0x000fea0003800000 */
.L_x_274:
        /* <DEDUP_REMOVED lines=9> */
.L_x_277:
[----:B------:R-:W-:Y:S05]  /*7240*/  BSYNC B1 ;  /* 0x0000000000017941 */ /* 0x000fea0003800000 */
.L_x_276:
        /* <DEDUP_REMOVED lines=10> */
.L_x_279:
[----:B------:R-:W-:Y:S05]  /*72f0*/  BSYNC B1 ;  /* 0x0000000000017941 */ /* 0x000fea0003800000 */
.L_x_278:
        /* <DEDUP_REMOVED lines=10> */
.L_x_281:
[----:B------:R-:W-:Y:S05]  /*73a0*/  BSYNC B1 ;  /* 0x0000000000017941 */ /* 0x000fea0003800000 */
.L_x_280:
[----:B-----5:R-:W-:Y:S01]  /*73b0*/  IMAD.U32 R3, R24, 0x10000, RZ ;  /* 0x0001000018037824 */ /* 0x020fe200078e00ff */
[----:B------:R-:W-:Y:S01]  /*73c0*/  ISETP.GT.AND P1, PT, R0, 0x8, P1 ;  /* 0x000000080000780c */ /* 0x000fe20000f24270 */
[----:B------:R-:W-:Y:S02]  /*73d0*/  BSSY B1, `(.L_x_282) ;  /* 0x0000007000017945 */ /* 0x000fe40003800000 */
[----:B01--4-:R-:W-:-:S04]  /*73e0*/  FMUL R6, R3, R156 ;  /* 0x0000009c03067220 */ /* 0x013fc80000400000 */
[----:B------:R-:W-:-:S05]  /*73f0*/  FFMA R6, R149, R155, R6 ;  /* 0x0000009b95067223 */ /* 0x000fca0000000006 */
[----:B------:R-:W-:-:S05]  /*7400*/  F2FP.BF16.F32.PACK_AB R6, RZ, R6 ;  /* 0x00000006ff06723e */ /* 0x000fca00000010ff */
[----:B------:R0:W-:Y:S01]  /*7410*/  @P3 STG.E.U16 desc[UR36][R4.64+0x1f2], R6 ;  /* 0x0001f20604003986 */ /* 0x0001e2000c101524 */
[----:B------:R-:W-:Y:S05]  /*7420*/  @!P1 BRA `(.L_x_283) ;  /* 0x0000000000049947 */ /* 0x000fea0003800000 */
[----:B------:R1:W5:Y:S02]  /*7430*/  LDG.E.LTC128B.U16 R24, desc[UR36][R8.64+0x1f0] ;  /* 0x0001f02408187981 */ /* 0x000364000c1e1520 */
.L_x_283:
[----:B------:R-:W-:Y:S05]  /*7440*/  BSYNC B1 ;  /* 0x0000000000017941 */ /* 0x000fea0003800000 */
.L_x_282:
[----:B-----5:R-:W-:Y:S01]  /*7450*/  IMAD.U32 R3, R24, 0x10000, RZ ;  /* 0x0001000018037824 */ /* 0x020fe200078e00ff */
[----:B------:R-:W-:Y:S01]  /*7460*/  ISETP.GT.AND P0, PT, R0, 0x8, P0 ;  /* 0x000000080000780c */ /* 0x000fe20000704270 */
[----:B0-----:R-:W-:Y:S01]  /*7470*/  @P1 IMAD.MOV.U32 R4, RZ, RZ, R10 ;  /* 0x000000ffff041224 */ /* 0x001fe200078e000a */
[----:B------:R-:W-:Y:S01]  /*7480*/  BSSY B1, `(.L_x_284) ;  /* 0x0000008000017945 */ /* 0x000fe20003800000 */
[----:B------:R-:W-:Y:S01]  /*7490*/  FMUL R3, R3, R156 ;  /* 0x0000009c03037220 */ /* 0x000fe20000400000 */
[----:B------:R-:W-:-:S03]  /*74a0*/  @P1 IMAD.MOV.U32 R5, RZ, RZ, R11 ;  /* 0x000000ffff051224 */ /* 0x000fc600078e000b */
[----:B------:R-:W-:-:S05]  /*74b0*/  FFMA R3, R150, R155, R3 ;  /* 0x0000009b96037223 */ /* 0x000fca0000000003 */
[----:B------:R-:W-:-:S05]  /*74c0*/  F2FP.BF16.F32.PACK_AB R3, RZ, R3 ;  /* 0x00000003ff03723e */ /* 0x000fca00000010ff */
[----:B------:R0:W-:Y:S01]  /*74d0*/  @P1 STG.E.U16 desc[UR36][R4.64+0x1f0], R3 ;  /* 0x0001f00304001986 */ /* 0x0001e2000c101524 */
[----:B------:R-:W-:Y:S05]  /*74e0*/  @!P0 BRA `(.L_x_285) ;  /* 0x0000000000048947 */ /* 0x000fea0003800000 */
[----:B------:R4:W5:Y:S02]  /*74f0*/  LDG.E.LTC128B.U16 R24, desc[UR36][R8.64+0x1f2] ;  /* 0x0001f22408187981 */ /* 0x000964000c1e1520 */
.L_x_285:
[----:B------:R-:W-:Y:S05]  /*7500*/  BSYNC B1 ;  /* 0x0000000000017941 */ /* 0x000fea0003800000 */
.L_x_284:
[----:B------:R-:W-:Y:S05]  /*7510*/  @!P0 BRA `(.L_x_286) ;  /* 0x0000002400308947 */ /* 0x000fea0003800000 */
[----:B0----5:R-:W-:-:S04]  /*7520*/  IMAD.U32 R3, R24, 0x10000, RZ ;  /* 0x0001000018037824 */ /* 0x021fc800078e00ff */
[----:B------:R-:W-:-:S04]  /*7530*/  FMUL R0, R3, R156 ;  /* 0x0000009c03007220 */ /* 0x000fc80000400000 */
[----:B------:R-:W-:-:S05]  /*7540*/  FFMA R0, R151, R155, R0 ;  /* 0x0000009b97007223 */ /* 0x000fca0000000000 */
[----:B------:R-:W-:-:S05]  /*7550*/  F2FP.BF16.F32.PACK_AB R0, RZ, R0 ;  /* 0x00000000ff00723e */ /* 0x000fca00000010ff */
[----:B------:R0:W-:Y:S01]  /*7560*/  STG.E.U16 desc[UR36][R10.64+0x1f2], R0 ;  /* 0x0001f2000a007986 */ /* 0x0001e2000c101524 */
[----:B------:R-:W-:Y:S05]  /*7570*/  BRA `(.L_x_286) ;  /* 0x0000002400187947 */ /* 0x000fea0003800000 */
.L_x_33:
[----:B------:R-:W-:Y:S01]  /*7580*/  ISETP.GT.AND P0, PT, R3, 0x1, PT ;  /* 0x000000010300780c */ /* 0x000fe20003f04270 */
[----:B------:R-:W-:Y:S01]  /*7590*/  ULDC.64 UR4, c[0x0][0x5c0] ;  /* 0x0001700000047ab9 */ /* 0x000fe20000000a00 */
[-C--:B------:R-:W-:Y:S01]  /*75a0*/  FMUL R24, R24, R155.reuse ;  /* 0x0000009b18187220 */ /* 0x080fe20000400000 */
[-C--:B------:R-:W-:Y:S01]  /*75b0*/  FMUL R25, R25, R155.reuse ;  /* 0x0000009b19197220 */ /* 0x080fe20000400000 */
[----:B------:R-:W-:Y:S01]  /*75c0*/  ISETP.GT.AND P3, PT, R0, RZ, P0 ;  /* 0x000000ff0000720c */ /* 0x000fe20000764270 */
[-C--:B------:R-:W-:Y:S01]  /*75d0*/  FMUL R26, R26, R155.reuse ;  /* 0x0000009b1a1a7220 */ /* 0x080fe20000400000 */
[----:B------:R-:W-:Y:S01]  /*75e0*/  LEA R4, P4, R160, UR4, 0x1 ;  /* 0x00000004a0047c11 */ /* 0x000fe2000f8808ff */
[-C--:B------:R-:W-:Y:S01]  /*75f0*/  FMUL R27, R27, R155.reuse ;  /* 0x0000009b1b1b7220 */ /* 0x080fe20000400000 */
[----:B------:R-:W-:Y:S01]  /*7600*/  F2FP.BF16.F32.PACK_AB R24, RZ, R24 ;  /* 0x00000018ff18723e */ /* 0x000fe200000010ff */
[-C--:B------:R-:W-:Y:S01]  /*7610*/  FMUL R28, R28, R155.reuse ;  /* 0x0000009b1c1c7220 */ /* 0x080fe20000400000 */
[----:B------:R-:W-:Y:S01]  /*7620*/  LEA.HI.X R5, R160, UR5, R153, 0x1, P4 ;  /* 0x00000005a0057c11 */ /* 0x000fe2000a0f0c99 */
[----:B------:R-:W-:Y:S01]  /*7630*/  FMUL R29, R29, R155 ;  /* 0x0000009b1d1d7220 */ /* 0x000fe20000400000 */
[----:B------:R-:W-:Y:S01]  /*7640*/  F2FP.BF16.F32.PACK_AB R25, RZ, R25 ;  /* 0x00000019ff19723e */ /* 0x000fe200000010ff */
[-C--:B------:R-:W-:Y:S01]  /*7650*/  FMUL R30, R30, R155.reuse ;  /* 0x0000009b1e1e7220 */ /* 0x080fe20000400000 */
[----:B------:R-:W-:Y:S01]  /*7660*/  SHF.L.U64.HI R11, R10, 0x4, R11 ;  /* 0x000000040a0b7819 */ /* 0x000fe2000001020b */
[----:B------:R-:W-:Y:S01]  /*7670*/  @P1 STG.E.U16 desc[UR36][R4.64], R24 ;  /* 0x0000001804001986 */ /* 0x000fe2000c101524 */
[----:B------:R-:W-:Y:S01]  /*7680*/  ISETP.GT.AND P1, PT, R3, 0x8, PT ;  /* 0x000000080300780c */ /* 0x000fe20003f24270 */
[-C--:B------:R-:W-:Y:S01]  /*7690*/  FMUL R31, R31, R155.reuse ;  /* 0x0000009b1f1f7220 */ /* 0x080fe20000400000 */
[----:B------:R-:W-:Y:S01]  /*76a0*/  ISETP.GT.AND P4, PT, R0, 0x8, P0 ;  /* 0x000000080000780c */ /* 0x000fe20000784270 */
[----:B------:R-:W-:Y:S01]  /*76b0*/  @P3 STG.E.U16 desc[UR36][R4.64+0x2], R25 ;  /* 0x0000021904003986 */ /* 0x000fe2000c101524 */
[----:B------:R-:W-:Y:S01]  /*76c0*/  LEA R6, P3, R10, R4, 0x4 ;  /* 0x000000040a067211 */ /* 0x000fe200078620ff */
[-C--:B------:R-:W-:Y:S01]  /*76d0*/  FMUL R32, R32, R155.reuse ;  /* 0x0000009b20207220 */ /* 0x080fe20000400000 */
[C---:B------:R-:W-:Y:S01]  /*76e0*/  ISETP.GT.AND P2, PT, R0.reuse, 0x8, P2 ;  /* 0x000000080000780c */ /* 0x040fe20001744270 */
[-C--:B------:R-:W-:Y:S01]  /*76f0*/  FMUL R33, R33, R155.reuse ;  /* 0x0000009b21217220 */ /* 0x080fe20000400000 */
[----:B------:R-:W-:Y:S01]  /*7700*/  ISETP.GT.AND P0, PT, R3, 0x9, PT ;  /* 0x000000090300780c */ /* 0x000fe20003f04270 */
[----:B------:R-:W-:Y:S01]  /*7710*/  IMAD.X R7, R11, 0x1, R5, P3 ;  /* 0x000000010b077824 */ /* 0x000fe200018e0605 */
[----:B------:R-:W-:Y:S01]  /*7720*/  ISETP.GT.AND P5, PT, R0, RZ, P1 ;  /* 0x000000ff0000720c */ /* 0x000fe20000fa4270 */
[-C--:B------:R-:W-:Y:S01]  /*7730*/  FMUL R34, R34, R155.reuse ;  /* 0x0000009b22227220 */ /* 0x080fe20000400000 */
[----:B------:R-:W-:Y:S01]  /*7740*/  ISETP.GT.AND P3, PT, R0, RZ, P0 ;  /* 0x000000ff0000720c */ /* 0x000fe20000764270 */
[-C--:B------:R-:W-:Y:S01]  /*7750*/  FMUL R35, R35, R155.reuse ;  /* 0x0000009b23237220 */ /* 0x080fe20000400000 */
[----:B------:R-:W-:Y:S01]  /*7760*/  F2FP.BF16.F32.PACK_AB R26, RZ, R26 ;  /* 0x0000001aff1a723e */ /* 0x000fe200000010ff */
[----:B------:R-:W-:Y:S01]  /*7770*/  FMUL R36, R36, R155 ;  /* 0x0000009b24247220 */ /* 0x000fe20000400000 */
[----:B------:R-:W-:Y:S01]  /*7780*/  F2FP.BF16.F32.PACK_AB R27, RZ, R27 ;  /* 0x0000001bff1b723e */ /* 0x000fe200000010ff */
[----:B------:R-:W-:Y:S01]  /*7790*/  FMUL R37, R37, R155 ;  /* 0x0000009b25257220 */ /* 0x000fe20000400000 */
[----:B------:R-:W-:Y:S01]  /*77a0*/  F2FP.BF16.F32.PACK_AB R28, RZ, R28 ;  /* 0x0000001cff1c723e */ /* 0x000fe200000010ff */
[----:B------:R-:W-:Y:S01]  /*77b0*/  @P2 STG.E.U16 desc[UR36][R6.64], R26 ;  /* 0x0000001a06002986 */ /* 0x000fe2000c101524 */
[----:B------:R-:W-:Y:S01]  /*77c0*/  F2FP.BF16.F32.PACK_AB R29, RZ, R29 ;  /* 0x0000001dff1d723e */ /* 0x000fe200000010ff */
[-C--:B------:R-:W-:Y:S01]  /*77d0*/  FMUL R38, R38, R155.reuse ;  /* 0x0000009b26267220 */ /* 0x080fe20000400000 */
[C---:B------:R-:W-:Y:S01]  /*77e0*/  ISETP.GT.AND P2, PT, R0.reuse, 0x8, P1 ;  /* 0x000000080000780c */ /* 0x040fe20000f44270 */
[----:B------:R-:W-:Y:S01]  /*77f0*/  @P4 STG.E.U16 desc[UR36][R6.64+0x2], R27 ;  /* 0x0000021b06004986 */ /* 0x000fe2000c101524 */
[----:B------:R-:W-:Y:S01]  /*7800*/  ISETP.GT.AND P1, PT, R3, 0x10, PT ;  /* 0x000000100300780c */ /* 0x000fe20003f24270 */
[-C--:B------:R-:W-:Y:S01]  /*7810*/  FMUL R39, R39, R155.reuse ;  /* 0x0000009b27277220 */ /* 0x080fe20000400000 */
[----:B------:R-:W-:Y:S01]  /*7820*/  F2FP.BF16.F32.PACK_AB R30, RZ, R30 ;  /* 0x0000001eff1e723e */ /* 0x000fe200000010ff */
[----:B------:R-:W-:Y:S01]  /*7830*/  @P5 STG.E.U16 desc[UR36][R4.64+0x10], R28 ;  /* 0x0000101c04005986 */ /* 0x000fe2000c101524 */
[----:B------:R-:W-:Y:S01]  /*7840*/  ISETP.GT.AND P4, PT, R0, RZ, P1 ;  /* 0x000000ff0000720c */ /* 0x000fe20000f84270 */
[----:B------:R-:W-:Y:S01]  /*7850*/  FMUL R40, R40, R155 ;  /* 0x0000009b28287220 */ /* 0x000fe20000400000 */
[----:B------:R-:W-:Y:S01]  /*7860*/  F2FP.BF16.F32.PACK_AB R31, RZ, R31 ;  /* 0x0000001fff1f723e */ /* 0x000fe200000010ff */
[----:B------:R-:W-:Y:S01]  /*7870*/  @P3 STG.E.U16 desc[UR36][R4.64+0x12], R29 ;  /* 0x0000121d04003986 */ /* 0x000fe2000c101524 */
[----:B------:R-:W-:Y:S01]  /*7880*/  ISETP.GT.AND P3, PT, R0, 0x8, P0 ;  /* 0x000000080000780c */ /* 0x000fe20000764270 */
[-C--:B------:R-:W-:Y:S01]  /*7890*/  FMUL R41, R41, R155.reuse ;  /* 0x0000009b29297220 */ /* 0x080fe20000400000 */
[----:B------:R-:W-:Y:S01]  /*78a0*/  ISETP.GT.AND P0, PT, R3, 0x11, PT ;  /* 0x000000110300780c */ /* 0x000fe20003f04270 */
[----:B------:R-:W-:Y:S01]  /*78b0*/  @P2 STG.E.U16 desc[UR36][R6.64+0x10], R30 ;  /* 0x0000101e06002986 */ /* 0x000fe2000c101524 */
[----:B------:R-:W-:Y:S01]  /*78c0*/  F2FP.BF16.F32.PACK_AB R32, RZ, R32 ;  /* 0x00000020ff20723e */ /* 0x000fe200000010ff */
[-C--:B------:R-:W-:Y:S01]  /*78d0*/  FMUL R42, R42, R155.reuse ;  /* 0x0000009b2a2a7220 */ /* 0x080fe20000400000 */
[C---:B------:R-:W-:Y:S01]  /*78e0*/  ISETP.GT.AND P5, PT, R0.reuse, RZ, P0 ;  /* 0x000000ff0000720c */ /* 0x040fe200007a4270 */
[-C--:B------:R-:W-:Y:S01]  /*78f0*/  FMUL R43, R43, R155.reuse ;  /* 0x0000009b2b2b7220 */ /* 0x080fe20000400000 */
[----:B------:R-:W-:Y:S01]  /*7900*/  ISETP.GT.AND P2, PT, R0, 0x8, P1 ;  /* 0x000000080000780c */ /* 0x000fe20000f44270 */
[-C--:B------:R-:W-:Y:S01]  /*7910*/  FMUL R44, R44, R155.reuse ;  /* 0x0000009b2c2c7220 */ /* 0x080fe20000400000 */
[----:B------:R-:W-:Y:S01]  /*7920*/  ISETP.GT.AND P1, PT, R3, 0x18, PT ;  /* 0x000000180300780c */ /* 0x000fe20003f24270 */
[----:B------:R-:W-:Y:S01]  /*7930*/  FMUL R45, R45, R155 ;  /* 0x0000009b2d2d7220 */ /* 0x000fe20000400000 */
[----:B------:R-:W-:Y:S01]  /*7940*/  F2FP.BF16.F32.PACK_AB R33, RZ, R33 ;  /* 0x00000021ff21723e */ /* 0x000fe200000010ff */
[----:B------:R-:W-:Y:S01]  /*7950*/  @P3 STG.E.U16 desc[UR36][R6.64+0x12], R31 ;  /* 0x0000121f06003986 */ /* 0x000fe2000c101524 */
[----:B------:R-:W-:Y:S01]  /*7960*/  ISETP.GT.AND P3, PT, R0, 0x8, P0 ;  /* 0x000000080000780c */ /* 0x000fe20000764270 */
[-C--:B------:R-:W-:Y:S01]  /*7970*/  FMUL R46, R46, R155.reuse ;  /* 0x0000009b2e2e7220 */ /* 0x080fe20000400000 */
[----:B------:R-:W-:Y:S01]  /*7980*/  ISETP.GT.AND P0, PT, R3, 0x19, PT ;  /* 0x000000190300780c */ /* 0x000fe20003f04270 */
[----:B------:R-:W-:Y:S01]  /*7990*/  @P4 STG.E.U16 desc[UR36][R4.64+0x20], R32 ;  /* 0x0000202004004986 */ /* 0x000fe2000c101524 */
[C---:B------:R-:W-:Y:S01]  /*79a0*/  ISETP.GT.AND P4, PT, R0.reuse, RZ, P1 ;  /* 0x000000ff0000720c */ /* 0x040fe20000f84270 */
[-C--:B------:R-:W-:Y:S01]  /*79b0*/  FMUL R47, R47, R155.reuse ;  /* 0x0000009b2f2f7220 */ /* 0x080fe20000400000 */
[----:B------:R-:W-:Y:S01]  /*79c0*/  F2FP.BF16.F32.PACK_AB R34, RZ, R34 ;  /* 0x00000022ff22723e */ /* 0x000fe200000010ff */
[----:B------:R-:W-:Y:S01]  /*79d0*/  @P5 STG.E.U16 desc[UR36][R4.64+0x22], R33 ;  /* 0x0000222104005986 */ /* 0x000fe2000c101524 */
[----:B------:R-:W-:Y:S01]  /*79e0*/  ISETP.GT.AND P5, PT, R0, RZ, P0 ;  /* 0x000000ff0000720c */ /* 0x000fe200007a4270 */
[----:B------:R-:W-:Y:S01]  /*79f0*/  FMUL R48, R48, R155 ;  /* 0x0000009b30307220 */ /* 0x000fe20000400000 */
[----:B------:R-:W-:Y:S01]  /*7a00*/  F2FP.BF16.F32.PACK_AB R35, RZ, R35 ;  /* 0x00000023ff23723e */ /* 0x000fe200000010ff */
[----:B------:R-:W-:Y:S01]  /*7a10*/  @P2 STG.E.U16 desc[UR36][R6.64+0x20], R34 ;  /* 0x0000202206002986 */ /* 0x000fe2000c101524 */
[----:B------:R-:W-:Y:S01]  /*7a20*/  F2FP.BF16.F32.PACK_AB R36, RZ, R36 ;  /* 0x00000024ff24723e */ /* 0x000fe200000010ff */
[-C--:B------:R-:W-:Y:S01]  /*7a30*/  FMUL R49, R49, R155.reuse ;  /* 0x0000009b31317220 */ /* 0x080fe20000400000 */
[----:B------:R-:W-:Y:S01]  /*7a40*/  ISETP.GT.AND P2, PT, R0, 0x8, P1 ;  /* 0x000000080000780c */ /* 0x000fe20000f44270 */
[----:B------:R-:W-:Y:S01]  /*7a50*/  @P3 STG.E.U16 desc[UR36][R6.64+0x22], R35 ;  /* 0x0000222306003986 */ /* 0x000fe2000c101524 */
[----:B------:R-:W-:Y:S01]  /*7a60*/  ISETP.GT.AND P1, PT, R3, 0x20, PT ;  /* 0x000000200300780c */ /* 0x000fe20003f24270 */
[----:B------:R-:W-:Y:S01]  /*7a70*/  FMUL R50, R50, R155 ;  /* 0x0000009b32327220 */ /* 0x000fe20000400000 */
[----:B------:R-:W-:Y:S01]  /*7a80*/  F2FP.BF16.F32.PACK_AB R37, RZ, R37 ;  /* 0x00000025ff25723e */ /* 0x000fe200000010ff */
[----:B------:R-:W-:Y:S01]  /*7a90*/  @P4 STG.E.U16 desc[UR36][R4.64+0x30], R36 ;  /* 0x0000302404004986 */ /* 0x000fe2000c101524 */
[C---:B------:R-:W-:Y:S01]  /*7aa0*/  ISETP.GT.AND P3, PT, R0.reuse, 0x8, P0 ;  /* 0x000000080000780c */ /* 0x040fe20000764270 */
[-C--:B------:R-:W-:Y:S01]  /*7ab0*/  FMUL R51, R51, R155.reuse ;  /* 0x0000009b33337220 */ /* 0x080fe20000400000 */
[----:B------:R-:W-:Y:S01]  /*7ac0*/  ISETP.GT.AND P0, PT, R3, 0x21, PT ;  /* 0x000000210300780c */ /* 0x000fe20003f04270 */
[----:B------:R-:W-:Y:S01]  /*7ad0*/  @P5 STG.E.U16 desc[UR36][R4.64+0x32], R37 ;  /* 0x0000322504005986 */ /* 0x000fe2000c101524 */
[----:B------:R-:W-:Y:S01]  /*7ae0*/  ISETP.GT.AND P4, PT, R0, RZ, P1 ;  /* 0x000000ff0000720c */ /* 0x000fe20000f84270 */
[-C--:B------:R-:W-:Y:S01]  /*7af0*/  FMUL R52, R52, R155.reuse ;  /* 0x0000009b34347220 */ /* 0x080fe20000400000 */
[----:B------:R-:W-:Y:S01]  /*7b00*/  F2FP.BF16.F32.PACK_AB R38, RZ, R38 ;  /* 0x00000026ff26723e */ /* 0x000fe200000010ff */
[-C--:B------:R-:W-:Y:S01]  /*7b10*/  FMUL R53, R53, R155.reuse ;  /* 0x0000009b35357220 */ /* 0x080fe20000400000 */
        /* <DEDUP_REMOVED lines=325> */
[----:B------:R-:W-:Y:S01]  /*8f70*/  FMUL R151, R151, R155 ;  /* 0x0000009b97977220 */ /* 0x000fe20000400000 */
[----:B------:R-:W-:Y:S01]  /*8f80*/  ISETP.GT.AND P2, PT, R0, 0x8, P1 ;  /* 0x000000080000780c */ /* 0x000fe20000f44270 */
[----:B------:R-:W-:Y:S01]  /*8f90*/  @P3 STG.E.U16 desc[UR36][R6.64+0x132], R103 ;  /* 0x0001326706003986 */ /* 0x000fe2000c101524 */
[----:B------:R-:W-:-:S02]  /*8fa0*/  ISETP.GT.AND P1, PT, R3, 0xa8, PT ;  /* 0x000000a80300780c */ /* 0x000fc40003f24270 */
[----:B------:R-:W-:Y:S01]  /*8fb0*/  F2FP.BF16.F32.PACK_AB R105, RZ, R105 ;  /* 0x00000069ff69723e */ /* 0x000fe200000010ff */
[----:B------:R-:W-:Y:S01]  /*8fc0*/  @P4 STG.E.U16 desc[UR36][R4.64+0x140], R104 ;  /* 0x0001406804004986 */ /* 0x000fe2000c101524 */
[C---:B------:R-:W-:Y:S02]  /*8fd0*/  ISETP.GT.AND P3, PT, R0.reuse, 0x8, P0 ;  /* 0x000000080000780c */ /* 0x040fe40000764270 */
[----:B------:R-:W-:Y:S01]  /*8fe0*/  ISETP.GT.AND P0, PT, R3, 0xa9, PT ;  /* 0x000000a90300780c */ /* 0x000fe20003f04270 */
[----:B------:R-:W-:Y:S01]  /*8ff0*/  @P5 STG.E.U16 desc[UR36][R4.64+0x142], R105 ;  /* 0x0001426904005986 */ /* 0x000fe2000c101524 */
[C---:B------:R-:W-:Y:S02]  /*9000*/  ISETP.GT.AND P4, PT, R0.reuse, RZ, P1 ;  /* 0x000000ff0000720c */ /* 0x040fe40000f84270 */
[----:B------:R-:W-:Y:S02]  /*9010*/  F2FP.BF16.F32.PACK_AB R106, RZ, R106 ;  /* 0x0000006aff6a723e */ /* 0x000fe400000010ff */
[----:B------:R-:W-:-:S02]  /*9020*/  ISETP.GT.AND P5, PT, R0, RZ, P0 ;  /* 0x000000ff0000720c */ /* 0x000fc400007a4270 */
[----:B------:R-:W-:Y:S01]  /*9030*/  F2FP.BF16.F32.PACK_AB R107, RZ, R107 ;  /* 0x0000006bff6b723e */ /* 0x000fe200000010ff */
[----:B------:R-:W-:Y:S01]  /*9040*/  @P2 STG.E.U16 desc[UR36][R6.64+0x140], R106 ;  /* 0x0001406a06002986 */ /* 0x000fe2000c101524 */
[----:B------:R-:W-:Y:S02]  /*9050*/  F2FP.BF16.F32.PACK_AB R108, RZ, R108 ;  /* 0x0000006cff6c723e */ /* 0x000fe400000010ff */
[C---:B------:R-:W-:Y:S01]  /*9060*/  ISETP.GT.AND P2, PT, R0.reuse, 0x8, P1 ;  /* 0x000000080000780c */ /* 0x040fe20000f44270 */
[----:B------:R-:W-:Y:S01]  /*9070*/  @P3 STG.E.U16 desc[UR36][R6.64+0x142], R107 ;  /* 0x0001426b06003986 */ /* 0x000fe2000c101524 */
[----:B------:R-:W-:Y:S02]  /*9080*/  ISETP.GT.AND P1, PT, R3, 0xb0, PT ;  /* 0x000000b00300780c */ /* 0x000fe40003f24270 */
[----:B------:R-:W-:Y:S01]  /*9090*/  F2FP.BF16.F32.PACK_AB R109, RZ, R109 ;  /* 0x0000006dff6d723e */ /* 0x000fe200000010ff */
[----:B------:R-:W-:Y:S01]  /*90a0*/  @P4 STG.E.U16 desc[UR36][R4.64+0x150], R108 ;  /* 0x0001506c04004986 */ /* 0x000fe2000c101524 */
[----:B------:R-:W-:-:S02]  /*90b0*/  ISETP.GT.AND P3, PT, R0, 0x8, P0 ;  /* 0x000000080000780c */ /* 0x000fc40000764270 */
[----:B------:R-:W-:Y:S01]  /*90c0*/  ISETP.GT.AND P0, PT, R3, 0xb1, PT ;  /* 0x000000b10300780c */ /* 0x000fe20003f04270 */
[----:B------:R-:W-:Y:S01]  /*90d0*/  @P5 STG.E.U16 desc[UR36][R4.64+0x152], R109 ;  /* 0x0001526d04005986 */ /* 0x000fe2000c101524 */
[C---:B------:R-:W-:Y:S02]  /*90e0*/  ISETP.GT.AND P4, PT, R0.reuse, RZ, P1 ;  /* 0x000000ff0000720c */ /* 0x040fe40000f84270 */
[----:B------:R-:W-:Y:S02]  /*90f0*/  F2FP.BF16.F32.PACK_AB R110, RZ, R110 ;  /* 0x0000006eff6e723e */ /* 0x000fe400000010ff */
[----:B------:R-:W-:Y:S02]  /*9100*/  ISETP.GT.AND P5, PT, R0, RZ, P0 ;  /* 0x000000ff0000720c */ /* 0x000fe400007a4270 */
[----:B------:R-:W-:Y:S01]  /*9110*/  F2FP.BF16.F32.PACK_AB R111, RZ, R111 ;  /* 0x0000006fff6f723e */ /* 0x000fe200000010ff */
[----:B------:R-:W-:Y:S01]  /*9120*/  @P2 STG.E.U16 desc[UR36][R6.64+0x150], R110 ;  /* 0x0001506e06002986 */ /* 0x000fe2000c101524 */
[----:B------:R-:W-:-:S02]  /*9130*/  F2FP.BF16.F32.PACK_AB R112, RZ, R112 ;  /* 0x00000070ff70723e */ /* 0x000fc400000010ff */
[C---:B------:R-:W-:Y:S01]  /*9140*/  ISETP.GT.AND P2, PT, R0.reuse, 0x8, P1 ;  /* 0x000000080000780c */ /* 0x040fe20000f44270 */
[----:B------:R-:W-:Y:S01]  /*9150*/  @P3 STG.E.U16 desc[UR36][R6.64+0x152], R111 ;  /* 0x0001526f06003986 */ /* 0x000fe2000c101524 */
[C---:B------:R-:W-:Y:S02]  /*9160*/  ISETP.GT.AND P1, PT, R3.reuse, 0xb8, PT ;  /* 0x000000b80300780c */ /* 0x040fe40003f24270 */
[----:B------:R-:W-:Y:S01]  /*9170*/  F2FP.BF16.F32.PACK_AB R113, RZ, R113 ;  /* 0x00000071ff71723e */ /* 0x000fe200000010ff */
[----:B------:R-:W-:Y:S01]  /*9180*/  @P4 STG.E.U16 desc[UR36][R4.64+0x160], R112 ;  /* 0x0001607004004986 */ /* 0x000fe2000c101524 */
[C---:B------:R-:W-:Y:S02]  /*9190*/  ISETP.GT.AND P3, PT, R0.reuse, 0x8, P0 ;  /* 0x000000080000780c */ /* 0x040fe40000764270 */
[----:B------:R-:W-:Y:S01]  /*91a0*/  ISETP.GT.AND P0, PT, R3, 0xb9, PT ;  /* 0x000000b90300780c */ /* 0x000fe20003f04270 */
[----:B------:R-:W-:Y:S01]  /*91b0*/  @P5 STG.E.U16 desc[UR36][R4.64+0x162], R113 ;  /* 0x0001627104005986 */ /* 0x000fe2000c101524 */
[----:B------:R-:W-:-:S02]  /*91c0*/  ISETP.GT.AND P4, PT, R0, RZ, P1 ;  /* 0x000000ff0000720c */ /* 0x000fc40000f84270 */
[----:B------:R-:W-:Y:S02]  /*91d0*/  F2FP.BF16.F32.PACK_AB R114, RZ, R114 ;  /* 0x00000072ff72723e */ /* 0x000fe400000010ff */
[C---:B------:R-:W-:Y:S02]  /*91e0*/  ISETP.GT.AND P5, PT, R0.reuse, RZ, P0 ;  /* 0x000000ff0000720c */ /* 0x040fe400007a4270 */
[----:B------:R-:W-:Y:S01]  /*91f0*/  F2FP.BF16.F32.PACK_AB R115, RZ, R115 ;  /* 0x00000073ff73723e */ /* 0x000fe200000010ff */
[----:B------:R-:W-:Y:S01]  /*9200*/  @P2 STG.E.U16 desc[UR36][R6.64+0x160], R114 ;  /* 0x0001607206002986 */ /* 0x000fe2000c101524 */
[----:B------:R-:W-:Y:S02]  /*9210*/  F2FP.BF16.F32.PACK_AB R116, RZ, R116 ;  /* 0x00000074ff74723e */ /* 0x000fe400000010ff */
        /* <DEDUP_REMOVED lines=65> */
[----:B------:R-:W-:Y:S02]  /*9630*/  ISETP.GT.AND P5, PT, R0, RZ, P0 ;  /* 0x000000ff0000720c */ /* 0x000fe400007a4270 */
[----:B------:R-:W-:Y:S02]  /*9640*/  F2FP.BF16.F32.PACK_AB R134, RZ, R134 ;  /* 0x00000086ff86723e */ /* 0x000fe400000010ff */
[----:B------:R-:W-:Y:S02]  /*9650*/  F2FP.BF16.F32.PACK_AB R135, RZ, R135 ;  /* 0x00000087ff87723e */ /* 0x000fe400000010ff */
[----:B------:R-:W-:Y:S01]  /*9660*/  F2FP.BF16.F32.PACK_AB R136, RZ, R136 ;  /* 0x00000088ff88723e */ /* 0x000fe200000010ff */
[----:B------:R-:W-:Y:S01]  /*9670*/  @P2 STG.E.U16 desc[UR36][R6.64+0x1b0], R134 ;  /* 0x0001b08606002986 */ /* 0x000fe2000c101524 */
[----:B------:R-:W-:-:S02]  /*9680*/  F2FP.BF16.F32.PACK_AB R137, RZ, R137 ;  /* 0x00000089ff89723e */ /* 0x000fc400000010ff */
[C---:B------:R-:W-:Y:S01]  /*9690*/  ISETP.GT.AND P1, PT, R0.reuse, 0x8, P1 ;  /* 0x000000080000780c */ /* 0x040fe20000f24270 */
[----:B------:R-:W-:Y:S01]  /*96a0*/  @P3 STG.E.U16 desc[UR36][R6.64+0x1b2], R135 ;  /* 0x0001b28706003986 */ /* 0x000fe2000c101524 */
[C---:B------:R-:W-:Y:S02]  /*96b0*/  ISETP.GT.AND P2, PT, R0.reuse, 0x8, P0 ;  /* 0x000000080000780c */ /* 0x040fe40000744270 */
[C---:B------:R-:W-:Y:S01]  /*96c0*/  ISETP.GT.AND P0, PT, R3.reuse, 0xe9, PT ;  /* 0x000000e90300780c */ /* 0x040fe20003f04270 */
[----:B------:R-:W-:Y:S01]  /*96d0*/  @P4 STG.E.U16 desc[UR36][R4.64+0x1c0], R136 ;  /* 0x0001c08804004986 */ /* 0x000fe2000c101524 */
[----:B------:R-:W-:Y:S02]  /*96e0*/  ISETP.GT.AND P4, PT, R3, 0xe8, PT ;  /* 0x000000e80300780c */ /* 0x000fe40003f84270 */
[----:B------:R-:W-:Y:S01]  /*96f0*/  F2FP.BF16.F32.PACK_AB R138, RZ, R138 ;  /* 0x0000008aff8a723e */ /* 0x000fe200000010ff */
[----:B------:R-:W-:Y:S01]  /*9700*/  @P5 STG.E.U16 desc[UR36][R4.64+0x1c2], R137 ;  /* 0x0001c28904005986 */ /* 0x000fe2000c101524 */
[----:B------:R-:W-:-:S02]  /*9710*/  ISETP.GT.AND P5, PT, R0, RZ, P4 ;  /* 0x000000ff0000720c */ /* 0x000fc400027a4270 */
[----:B------:R-:W-:Y:S01]  /*9720*/  F2FP.BF16.F32.PACK_AB R139, RZ, R139 ;  /* 0x0000008bff8b723e */ /* 0x000fe200000010ff */
[----:B------:R-:W-:Y:S01]  /*9730*/  @P1 STG.E.U16 desc[UR36][R6.64+0x1c0], R138 ;  /* 0x0001c08a06001986 */ /* 0x000fe2000c101524 */
[----:B------:R-:W-:Y:S02]  /*9740*/  F2FP.BF16.F32.PACK_AB R140, RZ, R140 ;  /* 0x0000008cff8c723e */ /* 0x000fe400000010ff */
[C---:B------:R-:W-:Y:S01]  /*9750*/  ISETP.GT.AND P3, PT, R0.reuse, RZ, P0 ;  /* 0x000000ff0000720c */ /* 0x040fe20000764270 */
[----:B------:R-:W-:Y:S01]  /*9760*/  @P2 STG.E.U16 desc[UR36][R6.64+0x1c2], R139 ;  /* 0x0001c28b06002986 */ /* 0x000fe2000c101524 */
[C---:B------:R-:W-:Y:S02]  /*9770*/  ISETP.GT.AND P4, PT, R0.reuse, 0x8, P4 ;  /* 0x000000080000780c */ /* 0x040fe40002784270 */
[----:B------:R-:W-:Y:S02]  /*9780*/  F2FP.BF16.F32.PACK_AB R141, RZ, R141 ;  /* 0x0000008dff8d723e */ /* 0x000fe400000010ff */
[----:B------:R-:W-:Y:S01]  /*9790*/  F2FP.BF16.F32.PACK_AB R142, RZ, R142 ;  /* 0x0000008eff8e723e */ /* 0x000fe200000010ff */
[----:B------:R-:W-:Y:S01]  /*97a0*/  @P5 STG.E.U16 desc[UR36][R4.64+0x1d0], R140 ;  /* 0x0001d08c04005986 */ /* 0x000fe2000c101524 */
[----:B------:R-:W-:-:S02]  /*97b0*/  ISETP.GT.AND P5, PT, R0, 0x8, P0 ;  /* 0x000000080000780c */ /* 0x000fc400007a4270 */
[----:B------:R-:W-:Y:S02]  /*97c0*/  F2FP.BF16.F32.PACK_AB R143, RZ, R143 ;  /* 0x0000008fff8f723e */ /* 0x000fe400000010ff */
[C---:B------:R-:W-:Y:S01]  /*97d0*/  ISETP.GT.AND P0, PT, R3.reuse, 0xf1, PT ;  /* 0x000000f10300780c */ /* 0x040fe20003f04270 */
[----:B------:R-:W-:Y:S01]  /*97e0*/  @P3 STG.E.U16 desc[UR36][R4.64+0x1d2], R141 ;  /* 0x0001d28d04003986 */ /* 0x000fe2000c101524 */
[----:B------:R-:W-:Y:S02]  /*97f0*/  ISETP.GT.AND P3, PT, R3, 0xf0, PT ;  /* 0x000000f00300780c */ /* 0x000fe40003f64270 */
[----:B------:R-:W-:Y:S01]  /*9800*/  F2FP.BF16.F32.PACK_AB R144, RZ, R144 ;  /* 0x00000090ff90723e */ /* 0x000fe200000010ff */
[----:B------:R-:W-:Y:S01]  /*9810*/  @P4 STG.E.U16 desc[UR36][R6.64+0x1d0], R142 ;  /* 0x0001d08e06004986 */ /* 0x000fe2000c101524 */
[C---:B------:R-:W-:Y:S02]  /*9820*/  ISETP.GT.AND P4, PT, R0.reuse, RZ, P3 ;  /* 0x000000ff0000720c */ /* 0x040fe40001f84270 */
[----:B------:R-:W-:Y:S01]  /*9830*/  F2FP.BF16.F32.PACK_AB R145, RZ, R145 ;  /* 0x00000091ff91723e */ /* 0x000fe200000010ff */
[----:B------:R-:W-:Y:S01]  /*9840*/  @P5 STG.E.U16 desc[UR36][R6.64+0x1d2], R143 ;  /* 0x0001d28f06005986 */ /* 0x000fe2000c101524 */
[----:B------:R-:W-:-:S02]  /*9850*/  ISETP.GT.AND P5, PT, R0, RZ, P0 ;  /* 0x000000ff0000720c */ /* 0x000fc400007a4270 */
[C---:B------:R-:W-:Y:S02]  /*9860*/  ISETP.GT.AND P2, PT, R3.reuse, 0xf8, PT ;  /* 0x000000f80300780c */ /* 0x040fe40003f44270 */
[----:B------:R-:W-:Y:S02]  /*9870*/  ISETP.GT.AND P1, PT, R3, 0xf9, PT ;  /* 0x000000f90300780c */ /* 0x000fe40003f24270 */
[C---:B------:R-:W-:Y:S02]  /*9880*/  ISETP.GT.AND P3, PT, R0.reuse, 0x8, P3 ;  /* 0x000000080000780c */ /* 0x040fe40001f64270 */
[C---:B------:R-:W-:Y:S01]  /*9890*/  ISETP.GT.AND P0, PT, R0.reuse, 0x8, P0 ;  /* 0x000000080000780c */ /* 0x040fe20000704270 */
[----:B------:R-:W-:Y:S01]  /*98a0*/  @P4 STG.E.U16 desc[UR36][R4.64+0x1e0], R144 ;  /* 0x0001e09004004986 */ /* 0x000fe2000c101524 */
[C---:B------:R-:W-:Y:S02]  /*98b0*/  ISETP.GT.AND P4, PT, R0.reuse, RZ, P1 ;  /* 0x000000ff0000720c */ /* 0x040fe40000f84270 */
[----:B------:R-:W-:Y:S01]  /*98c0*/  F2FP.BF16.F32.PACK_AB R146, RZ, R146 ;  /* 0x00000092ff92723e */ /* 0x000fe200000010ff */
[----:B------:R-:W-:Y:S01]  /*98d0*/  @P5 STG.E.U16 desc[UR36][R4.64+0x1e2], R145 ;  /* 0x0001e29104005986 */ /* 0x000fe2000c101524 */
[----:B------:R-:W-:-:S02]  /*98e0*/  ISETP.GT.AND P5, PT, R0, RZ, P2 ;  /* 0x000000ff0000720c */ /* 0x000fc400017a4270 */
[C---:B------:R-:W-:Y:S02]  /*98f0*/  ISETP.GT.AND P2, PT, R0.reuse, 0x8, P2 ;  /* 0x000000080000780c */ /* 0x040fe40001744270 */
[----:B------:R-:W-:Y:S01]  /*9900*/  F2FP.BF16.F32.PACK_AB R147, RZ, R147 ;  /* 0x00000093ff93723e */ /* 0x000fe200000010ff */
[----:B------:R-:W-:Y:S01]  /*9910*/  @P3 STG.E.U16 desc[UR36][R6.64+0x1e0], R146 ;  /* 0x0001e09206003986 */ /* 0x000fe2000c101524 */
[----:B------:R-:W-:Y:S02]  /*9920*/  ISETP.GT.AND P1, PT, R0, 0x8, P1 ;  /* 0x000000080000780c */ /* 0x000fe40000f24270 */
[----:B------:R-:W-:Y:S01]  /*9930*/  F2FP.BF16.F32.PACK_AB R148, RZ, R148 ;  /* 0x00000094ff94723e */ /* 0x000fe200000010ff */
[----:B------:R-:W-:Y:S01]  /*9940*/  @P0 STG.E.U16 desc[UR36][R6.64+0x1e2], R147 ;  /* 0x0001e29306000986 */ /* 0x000fe2000c101524 */
[----:B------:R-:W-:Y:S02]  /*9950*/  F2FP.BF16.F32.PACK_AB R149, RZ, R149 ;  /* 0x00000095ff95723e */ /* 0x000fe400000010ff */
[----:B------:R-:W-:Y:S01]  /*9960*/  F2FP.BF16.F32.PACK_AB R150, RZ, R150 ;  /* 0x00000096ff96723e */ /* 0x000fe200000010ff */
[----:B------:R-:W-:Y:S01]  /*9970*/  @P5 STG.E.U16 desc[UR36][R4.64+0x1f0], R148 ;  /* 0x0001f09404005986 */ /* 0x000fe2000c101524 */
[----:B------:R-:W-:-:S03]  /*9980*/  F2FP.BF16.F32.PACK_AB R151, RZ, R151 ;  /* 0x00000097ff97723e */ /* 0x000fc600000010ff */
[----:B------:R0:W-:Y:S02]  /*9990*/  @P4 STG.E.U16 desc[UR36][R4.64+0x1f2], R149 ;  /* 0x0001f29504004986 */ /* 0x0001e4000c101524 */
[----:B0-----:R-:W-:Y:S02]  /*99a0*/  @P2 IMAD.MOV.U32 R4, RZ, RZ, R6 ;  /* 0x000000ffff042224 */ /* 0x001fe400078e0006 */
[----:B------:R-:W-:-:S05]  /*99b0*/  @P2 IMAD.MOV.U32 R5, RZ, RZ, R7 ;  /* 0x000000ffff052224 */ /* 0x000fca00078e0007 */
[----:B------:R0:W-:Y:S04]  /*99c0*/  @P2 STG.E.U16 desc[UR36][R4.64+0x1f0], R150 ;  /* 0x0001f09604002986 */ /* 0x0001e8000c101524 */
[----:B------:R0:W-:Y:S02]  /*99d0*/  @P1 STG.E.U16 desc[UR36][R6.64+0x1f2], R151 ;  /* 0x0001f29706001986 */ /* 0x0001e4000c101524 */
.L_x_286:
[----:B------:R-:W-:Y:S05]  /*99e0*/  BSYNC B0 ;  /* 0x0000000000007941 */ /* 0x000fea0003800000 */
.L_x_32:
[----:B------:R-:W-:Y:S01]  /*99f0*/  ULDC UR4, c[0x0][0xc] ;  /* 0x0000030000047ab9 */ /* 0x000fe20000000800 */
[----:B------:R-:W-:Y:S01]  /*9a00*/  ULDC UR5, c[0x0][0x10] ;  /* 0x0000040000057ab9 */ /* 0x000fe20000000800 */
[----:B0-----:R-:W0:Y:S01]  /*9a10*/  LDC R3, c[0x0][0x14] ;  /* 0x00000500ff037b82 */ /* 0x001e220000000800 */
[----:B------:R-:W-:Y:S01]  /*9a20*/  UIMAD.WIDE.U32 UR4, UR4, UR5, URZ ;  /* 0x00000005040472a5 */ /* 0x000fe2000f8e003f */
[----:B------:R-:W-:Y:S01]  /*9a30*/  PRMT R0, RZ, 0x7610, R0 ;  /* 0x00007610ff007816 */ /* 0x000fe20000000000 */
[----:B------:R-:W-:Y:S02]  /*9a40*/  IMAD.MOV.U32 R153, RZ, RZ, -0x1 ;  /* 0xffffffffff997424 */ /* 0x000fe400078e00ff */
[----:B------:R-:W-:Y:S02]  /*9a50*/  IMAD.MOV.U32 R23, RZ, RZ, -0x1 ;  /* 0xffffffffff177424 */ /* 0x000fe400078e00ff */
[----:B0-----:R-:W-:-:S04]  /*9a60*/  IMAD.WIDE.U32 R16, R3, UR4, R16 ;  /* 0x0000000403107c25 */ /* 0x001fc8000f8e0010 */
[----:B------:R-:W-:Y:S01]  /*9a70*/  IMAD R3, R3, UR5, RZ ;  /* 0x0000000503037c24 */ /* 0x000fe2000f8e02ff */
[----:B------:R-:W-:Y:S02]  /*9a80*/  ULDC.64 UR4, c[0x0][0x650] ;  /* 0x0001940000047ab9 */ /* 0x000fe40000000a00 */
[----:B------:R-:W-:Y:S01]  /*9a90*/  ISETP.GE.U32.AND P0, PT, R16, UR4, PT ;  /* 0x0000000410007c0c */ /* 0x000fe2000bf06070 */
[----:B------:R-:W-:-:S05]  /*9aa0*/  IMAD.IADD R17, R17, 0x1, R3 ;  /* 0x0000000111117824 */ /* 0x000fca00078e0203 */
[----:B------:R-:W-:-:S13]  /*9ab0*/  ISETP.GE.U32.AND.EX P0, PT, R17, UR5, PT, P0 ;  /* 0x0000000511007c0c */ /* 0x000fda000bf06100 */
[----:B------:R-:W-:Y:S05]  /*9ac0*/  @P0 BRA `(.L_x_287) ;  /* 0x0000000400640947 */ /* 0x000fea0003800000 */
[----:B------:R-:W0:Y:S01]  /*9ad0*/  S2R R12, SR_CTAID.X ;  /* 0x00000000000c7919 */ /* 0x000e220000002500 */
[----:B------:R-:W0:Y:S01]  /*9ae0*/  LDC.64 R10, c[0x0][0x628] ;  /* 0x00018a00ff0a7b82 */ /* 0x000e220000000a00 */
[----:B------:R-:W-:Y:S01]  /*9af0*/  ULDC UR4, c[0x0][0x150] ;  /* 0x0000540000047ab9 */ /* 0x000fe20000000800 */
[----:B-1234-:R-:W-:Y:S01]  /*9b00*/  IMAD.MOV.U32 R8, RZ, RZ, R16 ;  /* 0x000000ffff087224 */ /* 0x01efe200078e0010 */
[----:B-----5:R-:W1:Y:S01]  /*9b10*/  S2R R24, SR_CTAID.Y ;  /* 0x0000000000187919 */ /* 0x020e620000002600 */
[----:B------:R-:W-:-:S04]  /*9b20*/  IMAD.MOV.U32 R9, RZ, RZ, R17 ;  /* 0x000000ffff097224 */ /* 0x000fc800078e0011 */
[----:B------:R-:W2:Y:S08]  /*9b30*/  LDC R21, c[0x0][0x144] ;  /* 0x00005100ff157b82 */ /* 0x000eb00000000800 */
[----:B------:R-:W3:Y:S08]  /*9b40*/  LDC R0, c[0x0][0x630] ;  /* 0x00018c00ff007b82 */ /* 0x000ef00000000800 */
[----:B------:R-:W4:Y:S01]  /*9b50*/  LDC.64 R14, c[0x0][0x620] ;  /* 0x00018800ff0e7b82 */ /* 0x000f220000000a00 */
[----:B0-----:R-:W-:-:S04]  /*9b60*/  ISETP.NE.U32.AND P0, PT, R10, RZ, PT ;  /* 0x000000ff0a00720c */ /* 0x001fc80003f05070 */
[----:B------:R-:W-:Y:S02]  /*9b70*/  ISETP.NE.AND.EX P0, PT, R11, RZ, PT, P0 ;  /* 0x000000ff0b00720c */ /* 0x000fe40003f05300 */
[----:B------:R-:W-:-:S05]  /*9b80*/  I2FP.F32.U32 R3, R12 ;  /* 0x0000000c00037245 */ /* 0x000fca0000201000 */
[----:B------:R-:W-:-:S04]  /*9b90*/  FMUL R3, R3, UR4 ;  /* 0x0000000403037c20 */ /* 0x000fc80008400000 */
[----:B------:R0:W0:Y:S02]  /*9ba0*/  F2I.U32.TRUNC.NTZ R20, R3 ;  /* 0x0000000300147305 */ /* 0x000024000020f000 */
[----:B-123--:R-:W-:Y:S05]  /*9bb0*/  @!P0 BRA `(.L_x_288) ;  /* 0x0000000000288947 */ /* 0x00efea0003800000 */
[----:B0-----:R-:W0:Y:S02]  /*9bc0*/  LDC R3, c[0x0][0x634] ;  /* 0x00018d00ff037b82 */ /* 0x001e240000000800 */
        /* <DEDUP_REMOVED lines=9> */
.L_x_288:
[----:B------:R-:W1:Y:S01]  /*9c60*/  LDC.64 R28, c[0x0][0x640] ;  /* 0x00019000ff1c7b82 */ /* 0x000e620000000a00 */
[-CC-:B------:R-:W-:Y:S01]  /*9c70*/  SHF.R.U64 R23, R8, R0.reuse, R9.reuse ;  /* 0x0000000008177219 */ /* 0x180fe20000001209 */
[----:B0-----:R-:W-:Y:S01]  /*9c80*/  IMAD.MOV R20, RZ, RZ, -R20 ;  /* 0x000000ffff147224 */ /* 0x001fe200078e0a14 */
[----:B------:R-:W-:Y:S01]  /*9c90*/  SHF.R.U32.HI R0, RZ, R0, R9 ;  /* 0x00000000ff007219 */ /* 0x000fe20000011609 */
[----:B------:R-:W-:Y:S01]  /*9ca0*/  ULDC UR4, c[0x0][0x154] ;  /* 0x0000550000047ab9 */ /* 0x000fe20000000800 */
[----:B------:R-:W-:Y:S01]  /*9cb0*/  IADD3 R3, P0, RZ, -R23, RZ ;  /* 0x80000017ff037210 */ /* 0x000fe20007f1e0ff */
[----:B------:R-:W-:Y:S02]  /*9cc0*/  IMAD R21, R21, R20, R12 ;  /* 0x0000001415157224 */ /* 0x000fe400078e020c */
[----:B------:R-:W0:Y:S01]  /*9cd0*/  LDC R6, c[0x0][0x618] ;  /* 0x00018600ff067b82 */ /* 0x000e220000000800 */
[----:B------:R-:W-:Y:S02]  /*9ce0*/  IMAD.MOV.U32 R7, RZ, RZ, 0x1 ;  /* 0x00000001ff077424 */ /* 0x000fe400078e00ff */
[----:B------:R-:W-:-:S04]  /*9cf0*/  IMAD.X R5, RZ, RZ, ~R0, P0 ;  /* 0x000000ffff057224 */ /* 0x000fc800000e0e00 */
[-C--:B----4-:R-:W-:Y:S01]  /*9d00*/  IMAD R0, R5, R14.reuse, RZ ;  /* 0x0000000e05007224 */ /* 0x090fe200078e02ff */
[----:B------:R-:W2:Y:S01]  /*9d10*/  LDC R8, c[0x0][0x608] ;  /* 0x00018200ff087b82 */ /* 0x000ea20000000800 */
[----:B------:R-:W-:-:S04]  /*9d20*/  IMAD.WIDE.U32 R4, R3, R14, R16 ;  /* 0x0000000e03047225 */ /* 0x000fc800078e0010 */
[----:B------:R-:W-:Y:S01]  /*9d30*/  IMAD R3, R3, R15, R0 ;  /* 0x0000000f03037224 */ /* 0x000fe200078e0200 */
[----:B------:R-:W-:Y:S02]  /*9d40*/  I2FP.F32.U32 R0, R24 ;  /* 0x0000001800007245 */ /* 0x000fe40000201000 */
[----:B------:R-:W3:Y:S01]  /*9d50*/  LDC R26, c[0x0][0x658] ;  /* 0x00019600ff1a7b82 */ /* 0x000ee20000000800 */
[----:B------:R-:W-:Y:S01]  /*9d60*/  IMAD.IADD R3, R5, 0x1, R3 ;  /* 0x0000000105037824 */ /* 0x000fe200078e0203 */
[----:B-1----:R-:W-:Y:S01]  /*9d70*/  ISETP.NE.U32.AND P0, PT, R28, RZ, PT ;  /* 0x000000ff1c00720c */ /* 0x002fe20003f05070 */
[----:B------:R-:W-:Y:S01]  /*9d80*/  FMUL R0, R0, UR4 ;  /* 0x0000000400007c20 */ /* 0x000fe20008400000 */
[----:B------:R-:W-:Y:S02]  /*9d90*/  IMAD.MOV.U32 R5, RZ, RZ, -0x1 ;  /* 0xffffffffff057424 */ /* 0x000fe400078e00ff */
[----:B------:R-:W-:Y:S01]  /*9da0*/  ISETP.NE.AND.EX P0, PT, R29, RZ, PT, P0 ;  /* 0x000000ff1d00720c */ /* 0x000fe20003f05300 */
[----:B------:R1:W4:Y:S01]  /*9db0*/  F2I.U32.TRUNC.NTZ R13, R0 ;  /* 0x00000000000d7305 */ /* 0x000322000020f000 */
[----:B------:R-:W1:Y:S01]  /*9dc0*/  LDC R15, c[0x0][0x148] ;  /* 0x00005200ff0f7b82 */ /* 0x000e620000000800 */
[----:B0-----:R-:W-:-:S02]  /*9dd0*/  SHF.R.U64 R12, R4, R6, R3 ;  /* 0x00000006040c7219 */ /* 0x001fc40000001203 */
[----:B------:R-:W-:-:S05]  /*9de0*/  SHF.R.U32.HI R3, RZ, R6, R3 ;  /* 0x00000006ff037219 */ /* 0x000fca0000011603 */
[----:B------:R-:W0:Y:S01]  /*9df0*/  LDC R20, c[0x0][0x600] ;  /* 0x00018000ff147b82 */ /* 0x000e220000000800 */
[-CC-:B--2---:R-:W-:Y:S02]  /*9e00*/  SHF.R.U64 R10, R12, R8.reuse, R3.reuse ;  /* 0x000000080c0a7219 */ /* 0x184fe40000001203 */
[----:B------:R-:W-:-:S05]  /*9e10*/  SHF.R.U32.HI R3, RZ, R8, R3 ;  /* 0x00000008ff037219 */ /* 0x000fca0000011603 */
[----:B------:R-:W2:Y:S01]  /*9e20*/  LDC R27, c[0x0][0x648] ;  /* 0x00019200ff1b7b82 */ /* 0x000ea20000000800 */
[-C--:B---3--:R-:W-:Y:S02]  /*9e30*/  SHF.L.U32 R4, R5, R26.reuse, RZ ;  /* 0x0000001a05047219 */ /* 0x088fe400000006ff */
[--C-:B------:R-:W-:Y:S02]  /*9e40*/  SHF.R.U64 R14, R10, R26, R3.reuse ;  /* 0x0000001a0a0e7219 */ /* 0x100fe40000001203 */
[----:B------:R-:W-:Y:S02]  /*9e50*/  LOP3.LUT R25, RZ, R4, RZ, 0x33, !PT ;  /* 0x00000004ff197212 */ /* 0x000fe400078e33ff */
[-C--:B------:R-:W-:Y:S01]  /*9e60*/  SHF.R.U32.HI R5, RZ, R26.reuse, R3 ;  /* 0x0000001aff057219 */ /* 0x080fe20000011603 */
[----:B------:R-:W3:Y:S01]  /*9e70*/  LDC R30, c[0x0][0x638] ;  /* 0x00018e00ff1e7b82 */ /* 0x000ee20000000800 */
[----:B------:R-:W-:Y:S01]  /*9e80*/  SHF.L.U32 R154, R7, R26, RZ ;  /* 0x0000001a079a7219 */ /* 0x000fe200000006ff */
[----:B------:R-:W-:-:S06]  /*9e90*/  IMAD.MOV.U32 R4, RZ, RZ, R14 ;  /* 0x000000ffff047224 */ /* 0x000fcc00078e000e */
[----:B------:R-:W0:Y:S01]  /*9ea0*/  LDC R31, c[0x0][0x610] ;  /* 0x00018400ff1f7b82 */ /* 0x000e220000000800 */
[----:B----4-:R-:W-:Y:S05]  /*9eb0*/  @!P0 BRA `(.L_x_289) ;  /* 0x0000000000288947 */ /* 0x010fea0003800000 */
        /* <DEDUP_REMOVED lines=10> */
.L_x_289:
[----:B------:R-:W-:Y:S01]  /*9f60*/  ISETP.NE.AND P0, PT, R2, 0x1, PT ;  /* 0x000000010200780c */ /* 0x000fe20003f05270 */
[----:B0-----:R-:W-:Y:S01]  /*9f70*/  VIADD R7, R20, 0xffffffff ;  /* 0xffffffff14077836 */ /* 0x001fe20000000000 */
[----:B-12---:R-:W-:Y:S01]  /*9f80*/  SHF.R.U64 R0, R4, R27, R5 ;  /* 0x0000001b04007219 */ /* 0x006fe20000001205 */
[----:B------:R-:W-:Y:S01]  /*9f90*/  IMAD.MOV R13, RZ, RZ, -R13 ;  /* 0x000000ffff0d7224 */ /* 0x000fe200078e0a0d */
[----:B------:R-:W-:Y:S01]  /*9fa0*/  LOP3.LUT R5, R10, R25, RZ, 0xc0, !PT ;  /* 0x000000190a057212 */ /* 0x000fe200078ec0ff */
[----:B------:R-:W-:Y:S02]  /*9fb0*/  IMAD.MOV.U32 R4, RZ, RZ, 0x1 ;  /* 0x00000001ff047424 */ /* 0x000fe400078e00ff */
[----:B------:R-:W-:Y:S02]  /*9fc0*/  IMAD.MOV R3, RZ, RZ, -R0 ;  /* 0x000000ffff037224 */ /* 0x000fe400078e0a00 */
[----:B------:R-:W-:Y:S01]  /*9fd0*/  IMAD R154, R154, R0, R5 ;  /* 0x000000009a9a7224 */ /* 0x000fe200078e0205 */
[----:B------:R-:W-:Y:S01]  /*9fe0*/  LOP3.LUT R5, R12, R7, RZ, 0xc0, !PT ;  /* 0x000000070c057212 */ /* 0x000fe200078ec0ff */
[----:B---3--:R-:W-:-:S02]  /*9ff0*/  IMAD R0, R3, R30, R14 ;  /* 0x0000001e03007224 */ /* 0x008fc400078e020e */
[----:B------:R-:W-:Y:S02]  /*a000*/  @P0 IMAD R21, R15, R13, R24 ;  /* 0x0000000d0f150224 */ /* 0x000fe400078e0218 */
[----:B------:R-:W-:Y:S01]  /*a010*/  IMAD R3, R0, R20, R5 ;  /* 0x0000001400037224 */ /* 0x000fe200078e0205 */
[----:B------:R-:W-:Y:S01]  /*a020*/  PRMT R0, R4, 0x7610, R0 ;  /* 0x0000761004007816 */ /* 0x000fe20000000000 */
[----:B------:R-:W-:-:S05]  /*a030*/  IMAD R154, R154, R31, R21 ;  /* 0x0000001f9a9a7224 */ /* 0x000fca00078e0215 */
[----:B------:R-:W-:Y:S02]  /*a040*/  SEL R153, R3, R154, !P0 ;  /* 0x0000009a03997207 */ /* 0x000fe40004000000 */
[----:B------:R-:W-:-:S07]  /*a050*/  SEL R154, R154, R3, !P0 ;  /* 0x000000039a9a7207 */ /* 0x000fce0004000000 */
.L_x_287:
[----:B------:R-:W-:-:S13]  /*a060*/  LOP3.LUT P0, RZ, R0, 0xff, RZ, 0xc0, !PT ;  /* 0x000000ff00ff7812 */ /* 0x000fda000780c0ff */
[----:B------:R-:W-:Y:S05]  /*a070*/  @P0 BRA `(.L_x_290) ;  /* 0xffffff7000600947 */ /* 0x000fea000383ffff */
[----:B------:R-:W-:Y:S05]  /*a080*/  EXIT ;  /* 0x000000000000794d */ /* 0x000fea0003800000 */
.L_x_7:
[----:B0-----:R-:W-:Y:S01]  /*a090*/  ULDC.64 UR4, c[0x0][0x650] ;  /* 0x0001940000047ab9 */ /* 0x001fe20000000a00 */
        /* <DEDUP_REMOVED lines=25> */
.L_x_292:
[----:B------:R-:W0:Y:S01]  /*a230*/  LDC.64 R28, c[0x0][0x640] ;  /* 0x00019000ff1c7b82 */ /* 0x000e220000000a00 */
[-CC-:B------:R-:W-:Y:S01]  /*a240*/  SHF.R.U64 R22, R12, R6.reuse, R13.reuse ;  /* 0x000000060c167219 */ /* 0x180fe2000000120d */
[----:B------:R-:W-:Y:S01]  /*a250*/  IMAD.MOV.U32 R30, RZ, RZ, 0x1 ;  /* 0x00000001ff1e7424 */ /* 0x000fe200078e00ff */
[----:B------:R-:W-:Y:S02]  /*a260*/  SHF.R.U32.HI R6, RZ, R6, R13 ;  /* 0x00000006ff067219 */ /* 0x000fe4000001160d */
        /* <DEDUP_REMOVED lines=8> */
[----:B------:R-:W-:Y:S01]  /*a2f0*/  IMAD.IADD R9, R9, 0x1, R11 ;  /* 0x0000000109097824 */ /* 0x000fe200078e020b */
[----:B0-----:R-:W-:-:S04]  /*a300*/  ISETP.NE.U32.AND P0, PT, R28, RZ, PT ;  /* 0x000000ff1c00720c */ /* 0x001fc80003f05070 */
[----:B------:R-:W-:Y:S02]  /*a310*/  ISETP.NE.AND.EX P0, PT, R29, RZ, PT, P0 ;  /* 0x000000ff1d00720c */ /* 0x000fe40003f05300 */
[----:B------:R-:W0:Y:S01]  /*a320*/  LDC R20, c[0x0][0x600] ;  /* 0x00018000ff147b82 */ /* 0x000e220000000800 */
[-CC-:B-1----:R-:W-:Y:S01]  /*a330*/  SHF.R.U64 R14, R8, R10.reuse, R9.reuse ;  /* 0x0000000a080e7219 */ /* 0x182fe20000001209 */
[----:B------:R-:W-:Y:S01]  /*a340*/  IMAD.MOV.U32 R8, RZ, RZ, -0x1 ;  /* 0xffffffffff087424 */ /* 0x000fe200078e00ff */
[----:B------:R-:W-:-:S05]  /*a350*/  SHF.R.U32.HI R9, RZ, R10, R9 ;  /* 0x0000000aff097219 */ /* 0x000fca0000011609 */
[----:B------:R-:W1:Y:S01]  /*a360*/  LDC R26, c[0x0][0x648] ;  /* 0x00019200ff1a7b82 */ /* 0x000e620000000800 */
[-CC-:B--2---:R-:W-:Y:S02]  /*a370*/  SHF.R.U64 R21, R14, R12.reuse, R9.reuse ;  /* 0x0000000c0e157219 */ /* 0x184fe40000001209 */
[----:B------:R-:W-:-:S05]  /*a380*/  SHF.R.U32.HI R6, RZ, R12, R9 ;  /* 0x0000000cff067219 */ /* 0x000fca0000011609 */
[----:B------:R-:W2:Y:S01]  /*a390*/  LDC R27, c[0x0][0x638] ;  /* 0x00018e00ff1b7b82 */ /* 0x000ea20000000800 */
[-C--:B---3--:R-:W-:Y:S02]  /*a3a0*/  SHF.L.U32 R8, R8, R25.reuse, RZ ;  /* 0x0000001908087219 */ /* 0x088fe400000006ff */
[-CC-:B------:R-:W-:Y:S02]  /*a3b0*/  SHF.R.U64 R23, R21, R25.reuse, R6.reuse ;  /* 0x0000001915177219 */ /* 0x180fe40000001206 */
[----:B------:R-:W-:Y:S02]  /*a3c0*/  LOP3.LUT R32, RZ, R8, RZ, 0x33, !PT ;  /* 0x00000008ff207212 */ /* 0x000fe400078e33ff */
[----:B------:R-:W-:Y:S01]  /*a3d0*/  SHF.R.U32.HI R9, RZ, R25, R6 ;  /* 0x00000019ff097219 */ /* 0x000fe20000011606 */
[----:B------:R-:W3:Y:S01]  /*a3e0*/  LDC R31, c[0x0][0x610] ;  /* 0x00018400ff1f7b82 */ /* 0x000ee20000000800 */
[----:B------:R-:W-:Y:S01]  /*a3f0*/  IMAD.MOV.U32 R8, RZ, RZ, R23 ;  /* 0x000000ffff087224 */ /* 0x000fe200078e0017 */
[----:B------:R-:W-:Y:S06]  /*a400*/  @!P0 BRA `(.L_x_293) ;  /* 0x0000000000288947 */ /* 0x000fec0003800000 */
        /* <DEDUP_REMOVED lines=10> */
.L_x_293:
[----:B------:R-:W-:Y:S02]  /*a4b0*/  ISETP.NE.AND P0, PT, R2, 0x1, PT ;  /* 0x000000010200780c */ /* 0x000fe40003f05270 */
[----:B-1----:R-:W-:Y:S01]  /*a4c0*/  SHF.R.U64 R6, R8, R26, R9 ;  /* 0x0000001a08067219 */ /* 0x002fe20000001209 */
[----:B0-----:R-:W-:Y:S01]  /*a4d0*/  VIADD R9, R20, 0xffffffff ;  /* 0xffffffff14097836 */ /* 0x001fe20000000000 */
[----:B------:R-:W-:Y:S02]  /*a4e0*/  SHF.L.U32 R30, R30, R25, RZ ;  /* 0x000000191e1e7219 */ /* 0x000fe400000006ff */
[----:B------:R-:W-:Y:S01]  /*a4f0*/  LOP3.LUT R5, R21, R32, RZ, 0xc0, !PT ;  /* 0x0000002015057212 */ /* 0x000fe200078ec0ff */
[----:B------:R-:W-:-:S04]  /*a500*/  IMAD.MOV R8, RZ, RZ, -R6 ;  /* 0x000000ffff087224 */ /* 0x000fc800078e0a06 */
[----:B------:R-:W-:Y:S01]  /*a510*/  IMAD R6, R30, R6, R5 ;  /* 0x000000061e067224 */ /* 0x000fe200078e0205 */
[----:B------:R-:W-:Y:S01]  /*a520*/  LOP3.LUT R5, R14, R9, RZ, 0xc0, !PT ;  /* 0x000000090e057212 */ /* 0x000fe200078ec0ff */
[----:B------:R-:W-:Y:S02]  /*a530*/  @P0 IMAD R3, R7, R24, R4 ;  /* 0x0000001807030224 */ /* 0x000fe400078e0204 */
[----:B--2---:R-:W-:Y:S02]  /*a540*/  IMAD R4, R8, R27, R23 ;  /* 0x0000001b08047224 */ /* 0x004fe400078e0217 */
[----:B---3--:R-:W-:Y:S02]  /*a550*/  IMAD R3, R6, R31, R3 ;  /* 0x0000001f06037224 */ /* 0x008fe400078e0203 */
[----:B------:R-:W-:Y:S02]  /*a560*/  IMAD R4, R4, R20, R5 ;  /* 0x0000001404047224 */ /* 0x000fe400078e0205 */
[----:B------:R-:W-:-:S02]  /*a570*/  IMAD.MOV.U32 R8, RZ, RZ, 0x1 ;  /* 0x00000001ff087424 */ /* 0x000fc400078e00ff */
[----:B------:R-:W-:Y:S01]  /*a580*/  IMAD.MOV.U32 R6, RZ, RZ, R22 ;  /* 0x000000ffff067224 */ /* 0x000fe200078e0016 */
[----:B------:R-:W-:Y:S02]  /*a590*/  SEL R20, R4, R3, !P0 ;  /* 0x0000000304147207 */ /* 0x000fe40004000000 */
[----:B------:R-:W-:-:S07]  /*a5a0*/  SEL R21, R3, R4, !P0 ;  /* 0x0000000403157207 */ /* 0x000fce0004000000 */
.L_x_291:
[----:B------:R-:W-:-:S08]  /*a5b0*/  NOP ;  /* 0x0000000000007918 */ /* 0x000fd00000000000 */
[----:B------:R-:W0:-:S00]  /*a5c0*/  USETMAXREG.DEALLOC.CTAPOOL 0x28 ;  /* 0x00000028000079c8 */ /* 0x000e0000080e0500 */
[----:B0-----:R-:W-:-:S13]  /*a5d0*/  ISETP.NE.AND P0, PT, R0, RZ, PT ;  /* 0x000000ff0000720c */ /* 0x001fda0003f05270 */
[----:B------:R-:W-:Y:S05]  /*a5e0*/  @P0 EXIT ;  /* 0x000000000000094d */ /* 0x000fea0003800000 */
[----:B------:R-:W-:Y:S01]  /*a5f0*/  LOP3.LUT P0, RZ, R8, 0xff, RZ, 0xc0, !PT ;  /* 0x000000ff08ff7812 */ /* 0x000fe2000780c0ff */
[----:B------:R-:W-:Y:S02]  /*a600*/  IMAD.MOV.U32 R0, RZ, RZ, 0x1 ;  /* 0x00000001ff007424 */ /* 0x000fe400078e00ff */
[----:B------:R-:W-:-:S10]  /*a610*/  IMAD.MOV.U32 R3, RZ, RZ, RZ ;  /* 0x000000ffff037224 */ /* 0x000fd400078e00ff */
[----:B------:R-:W-:Y:S05]  /*a620*/  @!P0 BRA `(.L_x_294) ;  /* 0x0000000c00448947 */ /* 0x000fea0003800000 */
[----:B------:R-:W0:Y:S01]  /*a630*/  LDC R0, c[0x0][0x28c] ;  /* 0x0000a300ff007b82 */ /* 0x000e220000000800 */
[----:B------:R-:W1:Y:S01]  /*a640*/  S2R R9, SR_CgaCtaId ;  /* 0x0000000000097919 */ /* 0x000e620000008800 */
[----:B------:R-:W-:Y:S01]  /*a650*/  ULDC UR5, c[0x0][0x600] ;  /* 0x0001800000057ab9 */ /* 0x000fe20000000800 */
[----:B------:R-:W-:Y:S01]  /*a660*/  ULDC UR4, c[0x0][0xc] ;  /* 0x0000030000047ab9 */ /* 0x000fe20000000800 */
[----:B------:R-:W-:Y:S01]  /*a670*/  UIADD3 UR16, UR5, -0x1, URZ ;  /* 0xffffffff05107890 */ /* 0x000fe2000fffe03f */
[----:B------:R-:W-:Y:S01]  /*a680*/  BSSY B0, `(.L_x_294) ;  /* 0x00000cb000007945 */ /* 0x000fe20003800000 */
[----:B------:R-:W-:Y:S01]  /*a690*/  ULDC UR6, c[0x0][0x658] ;  /* 0x0001960000067ab9 */ /* 0x000fe20000000800 */
[----:B------:R-:W-:Y:S01]  /*a6a0*/  ULDC UR5, c[0x0][0x10] ;  /* 0x0000040000057ab9 */ /* 0x000fe20000000800 */
[----:B------:R-:W-:Y:S01]  /*a6b0*/  UMOV UR7, 0xffffffff ;  /* 0xffffffff00077882 */ /* 0x000fe20000000000 */
[----:B------:R-:W-:Y:S01]  /*a6c0*/  UMOV UR8, 0x1 ;  /* 0x0000000100087882 */ /* 0x000fe20000000000 */
[----:B------:R-:W-:Y:S01]  /*a6d0*/  UIMAD.WIDE.U32 UR4, UR4, UR5, URZ ;  /* 0x00000005040472a5 */ /* 0x000fe2000f8e003f */
[----:B------:R-:W-:Y:S01]  /*a6e0*/  IMAD.MOV.U32 R10, RZ, RZ, 0x1 ;  /* 0x00000001ff0a7424 */ /* 0x000fe200078e00ff */
[----:B------:R-:W-:Y:S01]  /*a6f0*/  USHF.L.U32 UR7, UR7, UR6, URZ ;  /* 0x0000000607077299 */ /* 0x000fe2000800063f */
[----:B------:R-:W-:Y:S01]  /*a700*/  LOP3.LUT R13, R19, 0x2, RZ, 0xfc, !PT ;  /* 0x00000002130d7812 */ /* 0x000fe200078efcff */
[----:B------:R-:W-:-:S02]  /*a710*/  USHF.L.U32 UR18, UR8, UR6, URZ ;  /* 0x0000000608127299 */ /* 0x000fc4000800063f */
[----:B------:R-:W-:Y:S01]  /*a720*/  ULOP3.LUT UR17, URZ, UR7, URZ, 0x33, !UPT ;  /* 0x000000073f117292 */ /* 0x000fe2000f8e333f */
[----:B------:R-:W-:Y:S01]  /*a730*/  ULDC UR6, c[0x0][0x14] ;  /* 0x0000050000067ab9 */ /* 0x000fe20000000800 */
[----:B------:R-:W-:Y:S01]  /*a740*/  ULDC.64 UR22, c[0x0][0x198] ;  /* 0x0000660000167ab9 */ /* 0x000fe20000000a00 */
[----:B------:R-:W-:Y:S02]  /*a750*/  UIMAD.WIDE.U32 UR20, UR4, UR6, URZ ;  /* 0x00000006041472a5 */ /* 0x000fe4000f8e003f */
[----:B------:R-:W-:Y:S01]  /*a760*/  UIMAD UR13, UR5, UR6, URZ ;  /* 0x00000006050d72a4 */ /* 0x000fe2000f8e023f */
[----:B0-----:R-:W-:-:S03]  /*a770*/  VIADD R0, R0, 0x1f ;  /* 0x0000001f00007836 */ /* 0x001fc60000000000 */
[----:B------:R-:W-:Y:S02]  /*a780*/  UIADD3 UR13, UR21, UR13, URZ ;  /* 0x0000000d150d7290 */ /* 0x000fe4000fffe03f */
[----:B------:R-:W-:-:S04]  /*a790*/  SHF.R.S32.HI R3, RZ, 0x1f, R0 ;  /* 0x0000001fff037819 */ /* 0x000fc80000011400 */
[----:B------:R-:W-:Y:S01]  /*a7a0*/  LEA.HI R8, R3, R0, RZ, 0x5 ;  /* 0x0000000003087211 */ /* 0x000fe200078f28ff */
[----:B-1----:R-:W-:Y:S02]  /*a7b0*/  IMAD.SHL.U32 R11, R9, 0x80, RZ ;  /* 0x00000080090b7824 */ /* 0x002fe400078e00ff */
[----:B------:R-:W-:Y:S01]  /*a7c0*/  IMAD.MOV.U32 R0, RZ, RZ, 0x1 ;  /* 0x00000001ff007424 */ /* 0x000fe200078e00ff */
[----:B------:R-:W-:Y:S01]  /*a7d0*/  SHF.R.S32.HI R8, RZ, 0x5, R8 ;  /* 0x00000005ff087819 */ /* 0x000fe20000011408 */
[----:B------:R-:W-:Y:S01]  /*a7e0*/  IMAD.MOV.U32 R3, RZ, RZ, RZ ;  /* 0x000000ffff037224 */ /* 0x000fe200078e00ff */
[----:B------:R-:W-:Y:S01]  /*a7f0*/  LOP3.LUT R11, R11, 0x80, RZ, 0xc0, !PT ;  /* 0x000000800b0b7812 */ /* 0x000fe200078ec0ff */
[----:B------:R-:W-:Y:S02]  /*a800*/  IMAD.SHL.U32 R9, R9, 0x1000, RZ ;  /* 0x0000100009097824 */ /* 0x000fe400078e00ff */
[----:B------:R-:W-:-:S07]  /*a810*/  VIADD R12, R8, 0x1 ;  /* 0x00000001080c7836 */ /* 0x000fce0000000000 */
.L_x_305:
[----:B------:R-:W-:-:S03]  /*a820*/  UMOV UR4, 0xffffffff ;  /* 0xffffffff00047882 */ /* 0x000fc60000000000 */
[----:B------:R-:W-:Y:S05]  /*a830*/  BRA.DIV UR4, `(.L_x_295) ;  /* 0x0000000e04a87947 */ /* 0x000fea000b800000 */
[----:B------:R-:W-:-:S13]  /*a840*/  ELECT P6, URZ, PT ;  /* 0x00000000003f782f */ /* 0x000fda00038c0000 */
.L_x_316:
[----:B------:R-:W0:Y:S01]  /*a850*/  LDC R4, c[0x0][0x28c] ;  /* 0x0000a300ff047b82 */ /* 0x000e220000000800 */
[----:B------:R-:W-:Y:S01]  /*a860*/  BSSY B1, `(.L_x_296) ;  /* 0x0000038000017945 */ /* 0x000fe20003800000 */
[----:B0-----:R-:W-:-:S13]  /*a870*/  ISETP.LT.OR P6, PT, R4, 0x1, !P6 ;  /* 0x000000010400780c */ /* 0x001fda00077c1670 */
[----:B------:R-:W-:Y:S05]  /*a880*/  @P6 BRA `(.L_x_297) ;  /* 0x0000000000d46947 */ /* 0x000fea0003800000 */
[----:B------:R-:W-:Y:S02]  /*a890*/  IMAD R20, R20, 0x100, R11 ;  /* 0x0000010014147824 */ /* 0x000fe400078e020b */
[----:B------:R-:W-:Y:S02]  /*a8a0*/  IMAD.SHL.U32 R21, R21, 0x80, RZ ;  /* 0x0000008015157824 */ /* 0x000fe400078e00ff */
[----:B------:R-:W-:Y:S02]  /*a8b0*/  IMAD.MOV.U32 R24, RZ, RZ, RZ ;  /* 0x000000ffff187224 */ /* 0x000fe400078e00ff */
[----:B------:R-:W-:Y:S02]  /*a8c0*/  IMAD.MOV.U32 R4, RZ, RZ, R12 ;  /* 0x000000ffff047224 */ /* 0x000fe400078e000c */
[----:B------:R-:W-:Y:S02]  /*a8d0*/  IMAD.MOV.U32 R5, RZ, RZ, R0 ;  /* 0x000000ffff057224 */ /* 0x000fe400078e0000 */
[----:B------:R-:W-:-:S07]  /*a8e0*/  IMAD.MOV.U32 R7, RZ, RZ, R3 ;  /* 0x000000ffff077224 */ /* 0x000fce00078e0003 */
.L_x_300:
[----:B------:R-:W0:Y:S01]  /*a8f0*/  S2R R15, SR_CgaCtaId ;  /* 0x00000000000f7919 */ /* 0x000e220000008800 */
[----:B------:R-:W-:Y:S02]  /*a900*/  MOV R14, 0x400 ;  /* 0x00000400000e7802 */ /* 0x000fe40000000f00 */
[----:B------:R-:W-:Y:S02]  /*a910*/  LOP3.LUT P1, RZ, R18, 0x7f, RZ, 0xc0, !PT ;  /* 0x0000007f12ff7812 */ /* 0x000fe4000782c0ff */
[----:B0-----:R-:W-:Y:S02]  /*a920*/  LEA R22, R15, R14, 0x18 ;  /* 0x0000000e0f167211 */ /* 0x001fe400078ec0ff */
[----:B------:R-:W-:-:S09]  /*a930*/  SHF.L.U32 R14, R5, 0x1f, RZ ;  /* 0x0000001f050e7819 */ /* 0x000fd200000006ff */
[----:B------:R-:W0:Y:S01]  /*a940*/  @!P1 LDC R15, c[0x0][0x500] ;  /* 0x00014000ff0f9b82 */ /* 0x000e220000000800 */
[----:B------:R-:W-:-:S04]  /*a950*/  IMAD R23, R7, 0x8, R22 ;  /* 0x0000000807177824 */ /* 0x000fc800078e0216 */
[----:B------:R-:W1:Y:S02]  /*a960*/  SYNCS.PHASECHK.TRANS64.TRYWAIT P0, [R23+URZ+0x20], R14 ;  /* 0x0000200e170075a7 */ /* 0x000e64000800017f */
[----:B-1----:R-:W-:Y:S05]  /*a970*/  @!P0 BRA `(.L_x_298) ;  /* 0x0000000c00788947 */ /* 0x002fea0003800000 */
.L_x_317:
[----:B-1----:R-:W-:Y:S01]  /*a980*/  PRMT R14, R13, 0x9910, RZ ;  /* 0x000099100d0e7816 */ /* 0x002fe200000000ff */
[----:B0-----:R0:W-:Y:S03]  /*a990*/  @!P1 SYNCS.ARRIVE.TRANS64 RZ, [R23+URZ], R15 ;  /* 0x0000000f17ff99a7 */ /* 0x0011e6000800003f */
[----:B------:R-:W-:-:S13]  /*a9a0*/  ISETP.NE.AND P0, PT, R14, 0x2, PT ;  /* 0x000000020e00780c */ /* 0x000fda0003f05270 */
[----:B0-----:R-:W-:Y:S05]  /*a9b0*/  @P0 BRA `(.L_x_299) ;  /* 0x0000000000040947 */ /* 0x001fea0003800000 */
[----:B------:R-:W-:Y:S01]  /*a9c0*/  BPT.TRAP 0x1 ;  /* 0x000000040000795c */ /* 0x000fe20000300000 */
.L_x_299:
[----:B------:R-:W-:Y:S01]  /*a9d0*/  IMAD.SHL.U32 R14, R7, 0x2000, RZ ;  /* 0x00002000070e7824 */ /* 0x000fe200078e00ff */
[----:B------:R-:W-:Y:S01]  /*a9e0*/  R2UR UR9, R23 ;  /* 0x00000000170972ca */ /* 0x000fe200000e0000 */
[----:B------:R-:W-:Y:S01]  /*a9f0*/  VIADD R4, R4, 0xffffffff ;  /* 0xffffffff04047836 */ /* 0x000fe20000000000 */
[----:B------:R-:W-:Y:S01]  /*aa00*/  R2UR UR11, R21 ;  /* 0x00000000150b72ca */ /* 0x000fe200000e0000 */
[----:B------:R-:W-:Y:S01]  /*aa10*/  UIADD3 UR4, UP0, UR22, 0xf0, URZ ;  /* 0x000000f016047890 */ /* 0x000fe2000ff1e03f */
[----:B------:R-:W-:Y:S01]  /*aa20*/  LOP3.LUT R15, R14, 0x1000, R9, 0xf8, !PT ;  /* 0x000010000e0f7812 */ /* 0x000fe200078ef809 */
[----:B------:R-:W-:Y:S01]  /*aa30*/  UIADD3 UR24, UP1, UR22, 0x1f0, URZ ;  /* 0x000001f016187890 */ /* 0x000fe2000ff3e03f */
[----:B------:R-:W-:Y:S01]  /*aa40*/  IADD3 R14, R22, 0x100, R14 ;  /* 0x00000100160e7810 */ /* 0x000fe20007ffe00e */
[----:B------:R-:W-:Y:S01]  /*aa50*/  UIADD3.X UR5, URZ, UR23, URZ, UP0, !UPT ;  /* 0x000000173f057290 */ /* 0x000fe200087fe43f */
[----:B------:R-:W-:Y:S01]  /*aa60*/  R2UR UR10, R24 ;  /* 0x00000000180a72ca */ /* 0x000fe200000e0000 */
[----:B------:R-:W-:Y:S01]  /*aa70*/  IMAD R15, R15, 0x2, R22 ;  /* 0x000000020f0f7824 */ /* 0x000fe200078e0216 */
[----:B------:R-:W-:Y:S01]  /*aa80*/  R2UR UR14, R14 ;  /* 0x000000000e0e72ca */ /* 0x000fe200000e0000 */
[----:B------:R-:W-:Y:S01]  /*aa90*/  VIADD R7, R7, 0x1 ;  /* 0x0000000107077836 */ /* 0x000fe20000000000 */
[----:B------:R-:W-:Y:S01]  /*aaa0*/  R2UR UR12, R6 ;  /* 0x00000000060c72ca */ /* 0x000fe200000e0000 */
[----:B------:R-:W-:Y:S01]  /*aab0*/  UIADD3.X UR25, URZ, UR23, URZ, UP1, !UPT ;  /* 0x000000173f197290 */ /* 0x000fe20008ffe43f */
[----:B------:R-:W-:Y:S01]  /*aac0*/  R2UR UR8, R15 ;  /* 0x000000000f0872ca */ /* 0x000fe200000e0000 */
[----:B------:R-:W-:Y:S01]  /*aad0*/  UMOV UR6, 0x0 ;  /* 0x0000000000067882 */ /* 0x000fe20000000000 */
[----:B------:R-:W-:Y:S01]  /*aae0*/  R2UR UR19, R20 ;  /* 0x00000000141372ca */ /* 0x000fe200000e0000 */
[----:B------:R-:W-:Y:S01]  /*aaf0*/  UMOV UR7, 0x10000000 ;  /* 0x1000000000077882 */ /* 0x000fe20000000000 */
[----:B------:R-:W-:Y:S01]  /*ab00*/  ISETP.GT.AND P1, PT, R4, 0x1, PT ;  /* 0x000000010400780c */ /* 0x000fe20003f24270 */
[----:B------:R-:W-:Y:S01]  /*ab10*/  UMOV UR26, 0x30000 ;  /* 0x00030000001a7882 */ /* 0x000fe20000000000 */
[----:B------:R-:W-:Y:S01]  /*ab20*/  ISETP.NE.AND P0, PT, R7, 0x4, PT ;  /* 0x000000040700780c */ /* 0x000fe20003f05270 */
[----:B------:R-:W-:-:S03]  /*ab30*/  VIADD R24, R24, 0x20 ;  /* 0x0000002018187836 */ /* 0x000fc60000000000 */
[----:B------:R-:W-:Y:S02]  /*ab40*/  SEL R14, RZ, 0x1, P0 ;  /* 0x00000001ff0e7807 */ /* 0x000fe40000000000 */
[----:B------:R-:W-:Y:S01]  /*ab50*/  SEL R7, R7, RZ, P0 ;  /* 0x000000ff07077207 */ /* 0x000fe20000000000 */
[----:B------:R-:W-:Y:S01]  /*ab60*/  UIADD3 UR15, UR8, 0x8100, URZ ;  /* 0x00008100080f7890 */ /* 0x000fe2000fffe03f */
[----:B------:R-:W-:Y:S02]  /*ab70*/  LOP3.LUT R5, R5, R14, RZ, 0x3c, !PT ;  /* 0x0000000e05057212 */ /* 0x000fe400078e3cff */
[----:B------:R-:W-:Y:S02]  /*ab80*/  UMOV UR8, UR14 ;  /* 0x0000000e00087c82 */ /* 0x000fe40008000000 */
[----:B------:R0:W-:Y:S02]  /*ab90*/  UTMALDG.3D [UR8], [UR4], desc[UR6] ;  /* 0x00000608040075b4 */ /* 0x0001e40008011000 */
[----:B0-----:R-:W-:Y:S01]  /*aba0*/  UMOV UR8, UR15 ;  /* 0x0000000f00087c82 */ /* 0x001fe20008000000 */
[----:B------:R-:W-:-:S02]  /*abb0*/  UMOV UR11, UR19 ;  /* 0x00000013000b7c82 */ /* 0x000fc40008000000 */
[----:B------:R0:W-:Y:S02]  /*abc0*/  UTMALDG.3D.MULTICAST [UR8], [UR24], UR26, desc[UR6] ;  /* 0x00000608180073b4 */ /* 0x0001e4000801181a */
[----:B0-----:R-:W-:Y:S05]  /*abd0*/  @P1 BRA `(.L_x_300) ;  /* 0xfffffffc00441947 */ /* 0x001fea000383ffff */
.L_x_297:
[----:B------:R-:W-:Y:S05]  /*abe0*/  BSYNC B1 ;  /* 0x0000000000017941 */ /* 0x000fea0003800000 */
.L_x_296:
[----:B------:R-:W-:Y:S01]  /*abf0*/  LOP3.LUT P1, RZ, R10, 0xff, RZ, 0xc0, !PT ;  /* 0x000000ff0aff7812 */ /* 0x000fe2000782c0ff */
[----:B------:R-:W-:Y:S01]  /*ac00*/  IMAD.IADD R3, R8, 0x1, R3 ;  /* 0x0000000108037824 */ /* 0x000fe200078e0203 */
[----:B------:R-:W-:Y:S01]  /*ac10*/  IADD3 R16, P2, R16, UR20, RZ ;  /* 0x0000001410107c10 */ /* 0x000fe2000ff5e0ff */
[----:B------:R-:W-:Y:S01]  /*ac20*/  ULDC.64 UR4, c[0x0][0x650] ;  /* 0x0001940000047ab9 */ /* 0x000fe20000000a00 */
[----:B------:R-:W-:Y:S01]  /*ac30*/  BSSY B1, `(.L_x_301) ;  /* 0x000006d000017945 */ /* 0x000fe20003800000 */
[----:B------:R-:W-:Y:S01]  /*ac40*/  IMAD.MOV.U32 R21, RZ, RZ, -0x1 ;  /* 0xffffffffff157424 */ /* 0x000fe200078e00ff */
[----:B------:R-:W-:Y:S01]  /*ac50*/  ISETP.GT.U32.AND P0, PT, R3, 0x3, PT ;  /* 0x000000030300780c */ /* 0x000fe20003f04070 */
[----:B------:R-:W-:Y:S01]  /*ac60*/  IMAD.MOV.U32 R20, RZ, RZ, -0x1 ;  /* 0xffffffffff147424 */ /* 0x000fe200078e00ff */
[----:B------:R-:W-:Y:S02]  /*ac70*/  SHF.R.U32.HI R4, RZ, 0x2, R3 ;  /* 0x00000002ff047819 */ /* 0x000fe40000011603 */
[----:B------:R-:W-:-:S02]  /*ac80*/  ISETP.LT.U32.AND P0, PT, R8, 0x4, P0 ;  /* 0x000000040800780c */ /* 0x000fc40000701070 */
[----:B------:R-:W-:Y:S01]  /*ac90*/  IADD3.X R17, R17, UR13, RZ, P2, !PT ;  /* 0x0000000d11117c10 */ /* 0x000fe200097fe4ff */
[----:B------:R-:W0:Y:S01]  /*aca0*/  @P1 S2R R6, SR_CgaCtaId ;  /* 0x0000000000061919 */ /* 0x000e220000008800 */
[----:B------:R-:W-:Y:S02]  /*acb0*/  @P1 MOV R5, 0x400 ;  /* 0x0000040000051802 */ /* 0x000fe40000000f00 */
[----:B------:R-:W-:Y:S02]  /*acc0*/  ISETP.GE.U32.AND P2, PT, R16, UR4, PT ;  /* 0x0000000410007c0c */ /* 0x000fe4000bf46070 */
[----:B------:R-:W-:Y:S02]  /*acd0*/  LOP3.LUT R4, R4, 0x1, RZ, 0xc0, !PT ;  /* 0x0000000104047812 */ /* 0x000fe400078ec0ff */
[----:B------:R-:W-:Y:S02]  /*ace0*/  LOP3.LUT R3, R3, 0x3, RZ, 0xc0, !PT ;  /* 0x0000000303037812 */ /* 0x000fe400078ec0ff */
[----:B------:R-:W-:-:S02]  /*acf0*/  PRMT R10, RZ, 0x7610, R10 ;  /* 0x00007610ff0a7816 */ /* 0x000fc4000000000a */
[----:B0-----:R-:W-:Y:S01]  /*ad00*/  @P1 LEA R5, R6, R5, 0x18 ;  /* 0x0000000506051211 */ /* 0x001fe200078ec0ff */
[----:B------:R-:W-:-:S03]  /*ad10*/  IMAD.MOV.U32 R6, RZ, RZ, -0x1 ;  /* 0xffffffffff067424 */ /* 0x000fc600078e00ff */
[----:B------:R0:W-:Y:S01]  /*ad20*/  @P1 SYNCS.ARRIVE.TRANS64.A1T0 RZ, [R5+URZ+0x58], RZ ;  /* 0x000058ff05ff19a7 */ /* 0x0001e2000810003f */
[----:B------:R-:W-:-:S04]  /*ad30*/  ISETP.NE.U32.AND P1, PT, R4, 0x1, PT ;  /* 0x000000010400780c */ /* 0x000fc80003f25070 */
[----:B------:R-:W-:Y:S02]  /*ad40*/  ISETP.GT.U32.AND P1, PT, R8, 0x3, !P1 ;  /* 0x000000030800780c */ /* 0x000fe40004f24070 */
[----:B0-----:R-:W-:Y:S02]  /*ad50*/  SEL R5, RZ, 0x1, !P0 ;  /* 0x00000001ff057807 */ /* 0x001fe40004000000 */
[----:B------:R-:W-:Y:S02]  /*ad60*/  ISETP.GE.U32.AND.EX P0, PT, R17, UR5, PT, P2 ;  /* 0x0000000511007c0c */ /* 0x000fe4000bf06120 */
[----:B------:R-:W-:-:S04]  /*ad70*/  SEL R4, RZ, 0x1, !P1 ;  /* 0x00000001ff047807 */ /* 0x000fc80004800000 */
[----:B------:R-:W-:Y:S02]  /*ad80*/  LOP3.LUT R0, R4, R0, R5, 0x96, !PT ;  /* 0x0000000004007212 */ /* 0x000fe400078e9605 */
[----:B------:R-:W-:-:S05]  /*ad90*/  PRMT R4, RZ, 0x7610, R4 ;  /* 0x00007610ff047816 */ /* 0x000fca0000000004 */
[----:B------:R-:W-:Y:S05]  /*ada0*/  @P0 BRA `(.L_x_302) ;  /* 0x0000000400540947 */ /* 0x000fea0003800000 */
[----:B------:R-:W0:Y:S01]  /*adb0*/  S2R R15, SR_CTAID.X ;  /* 0x00000000000f7919 */ /* 0x000e220000002500 */
[----:B------:R-:W-:Y:S01]  /*adc0*/  ULDC.64 UR4, c[0x0][0x628] ;  /* 0x00018a0000047ab9 */ /* 0x000fe20000000a00 */
[----:B------:R-:W-:Y:S01]  /*add0*/  ULDC UR7, c[0x0][0x630] ;  /* 0x00018c0000077ab9 */ /* 0x000fe20000000800 */
[----:B------:R-:W-:Y:S01]  /*ade0*/  ISETP.NE.U32.AND P0, PT, RZ, UR4, PT ;  /* 0x00000004ff007c0c */ /* 0x000fe2000bf05070 */
[----:B------:R-:W1:Y:S01]  /*adf0*/  S2R R20, SR_CTAID.Y ;  /* 0x0000000000147919 */ /* 0x000e620000002600 */
[----:B------:R-:W-:Y:S01]  /*ae00*/  ULDC UR8, c[0x0][0x150] ;  /* 0x0000540000087ab9 */ /* 0x000fe20000000800 */
[----:B------:R-:W-:Y:S01]  /*ae10*/  IMAD.MOV.U32 R4, RZ, RZ, R16 ;  /* 0x000000ffff047224 */ /* 0x000fe200078e0010 */
[----:B------:R-:W-:Y:S01]  /*ae20*/  ISETP.NE.AND.EX P0, PT, RZ, UR5, PT, P0 ;  /* 0x00000005ff007c0c */ /* 0x000fe2000bf05300 */
[----:B------:R-:W-:Y:S01]  /*ae30*/  IMAD.MOV.U32 R5, RZ, RZ, R17 ;  /* 0x000000ffff057224 */ /* 0x000fe200078e0011 */
[----:B0-----:R-:W-:-:S11]  /*ae40*/  I2FP.F32.U32 R22, R15 ;  /* 0x0000000f00167245 */ /* 0x001fd60000201000 */
[----:B------:R-:W-:Y:S05]  /*ae50*/  @!P0 BRA `(.L_x_303) ;  /* 0x0000000000288947 */ /* 0x000fea0003800000 */
[----:B------:R-:W-:Y:S02]  /*ae60*/  ULDC UR6, c[0x0][0x634] ;  /* 0x00018d0000067ab9 */ /* 0x000fe40000000800 */
[----:B------:R-:W-:-:S05]  /*ae70*/  IADD3 R5, P0, R16, UR6, RZ ;  /* 0x0000000610057c10 */ /* 0x000fca000ff1e0ff */
[----:B------:R-:W-:-:S04]  /*ae80*/  IMAD.X R21, RZ, RZ, R17, P0 ;  /* 0x000000ffff157224 */ /* 0x000fc800000e0611 */
[----:B------:R-:W-:-:S04]  /*ae90*/  IMAD.WIDE.U32 R6, R21, UR4, RZ ;  /* 0x0000000415067c25 */ /* 0x000fc8000f8e00ff */
[----:B------:R-:W-:-:S04]  /*aea0*/  IMAD.WIDE.U32 R6, P0, R5, UR5, R6 ;  /* 0x0000000505067c25 */ /* 0x000fc8000f800006 */
[----:B------:R-:W-:-:S04]  /*aeb0*/  IMAD.WIDE.U32 R4, R5, UR4, RZ ;  /* 0x0000000405047c25 */ /* 0x000fc8000f8e00ff */
[----:B------:R-:W-:Y:S01]  /*aec0*/  IMAD.MOV.U32 R4, RZ, RZ, R7 ;  /* 0x000000ffff047224 */ /* 0x000fe200078e0007 */
[----:B------:R-:W-:Y:S01]  /*aed0*/  IADD3 RZ, P1, R5, R6, RZ ;  /* 0x0000000605ff7210 */ /* 0x000fe20007f3e0ff */
[----:B------:R-:W-:-:S04]  /*aee0*/  IMAD.X R5, RZ, RZ, RZ, P0 ;  /* 0x000000ffff057224 */ /* 0x000fc800000e06ff */
[----:B------:R-:W-:-:S08]  /*aef0*/  IMAD.WIDE.U32.X R4, R21, UR5, R4, P1 ;  /* 0x0000000515047c25 */ /* 0x000fd000088e0404 */
.L_x_303:
[--C-:B------:R-:W-:Y:S01]  /*af00*/  SHF.R.U64 R14, R4, UR7, R5.reuse ;  /* 0x00000007040e7c19 */ /* 0x100fe20008001205 */
[----:B------:R-:W-:Y:S01]  /*af10*/  FMUL R22, R22, UR8 ;  /* 0x0000000816167c20 */ /* 0x000fe20008400000 */
[----:B------:R-:W-:Y:S01]  /*af20*/  SHF.R.U32.HI R4, RZ, UR7, R5 ;  /* 0x00000007ff047c19 */ /* 0x000fe20008011605 */
[----:B------:R-:W0:Y:S01]  /*af30*/  LDC R6, c[0x0][0x144] ;  /* 0x00005100ff067b82 */ /* 0x000e220000000800 */
[----:B------:R-:W-:Y:S01]  /*af40*/  IADD3 R5, P0, RZ, -R14, RZ ;  /* 0x8000000eff057210 */ /* 0x000fe20007f1e0ff */
[----:B------:R-:W-:Y:S01]  /*af50*/  ULDC UR6, c[0x0][0x154] ;  /* 0x0000550000067ab9 */ /* 0x000fe20000000800 */
[----:B-1----:R-:W-:Y:S01]  /*af60*/  I2FP.F32.U32 R7, R20 ;  /* 0x0000001400077245 */ /* 0x002fe20000201000 */
[----:B------:R-:W1:Y:S01]  /*af70*/  F2I.U32.TRUNC.NTZ R22, R22 ;  /* 0x0000001600167305 */ /* 0x000e62000020f000 */
[----:B------:R-:W-:Y:S01]  /*af80*/  ULDC.64 UR4, c[0x0][0x620] ;  /* 0x0001880000047ab9 */ /* 0x000fe20000000a00 */
[----:B------:R-:W-:Y:S01]  /*af90*/  IMAD.X R4, RZ, RZ, ~R4, P0 ;  /* 0x000000ffff047224 */ /* 0x000fe200000e0e04 */
[----:B------:R-:W-:Y:S01]  /*afa0*/  ISETP.NE.AND P2, PT, R2, 0x1, PT ;  /* 0x000000010200780c */ /* 0x000fe20003f45270 */
[----:B------:R-:W-:Y:S01]  /*afb0*/  FMUL R23, R7, UR6 ;  /* 0x0000000607177c20 */ /* 0x000fe20008400000 */
[----:B------:R-:W2:Y:S01]  /*afc0*/  LDC R25, c[0x0][0x148] ;  /* 0x00005200ff197b82 */ /* 0x000ea20000000800 */
[----:B------:R-:W-:Y:S01]  /*afd0*/  IMAD R4, R4, UR4, RZ ;  /* 0x0000000404047c24 */ /* 0x000fe2000f8e02ff */
[----:B------:R-:W-:-:S02]  /*afe0*/  ULDC.64 UR6, c[0x0][0x640] ;  /* 0x0001900000067ab9 */ /* 0x000fc40000000a00 */
[----:B------:R-:W-:Y:S01]  /*aff0*/  ISETP.NE.U32.AND P0, PT, RZ, UR6, PT ;  /* 0x00000006ff007c0c */ /* 0x000fe2000bf05070 */
[----:B------:R-:W3:Y:S01]  /*b000*/  F2I.U32.TRUNC.NTZ R23, R23 ;  /* 0x0000001700177305 */ /* 0x000ee2000020f000 */
[C---:B------:R-:W-:Y:S02]  /*b010*/  IMAD R7, R5.reuse, UR5, R4 ;  /* 0x0000000505077c24 */ /* 0x040fe4000f8e0204 */
[----:B------:R-:W-:Y:S01]  /*b020*/  IMAD.WIDE.U32 R4, R5, UR4, R16 ;  /* 0x0000000405047c25 */ /* 0x000fe2000f8e0010 */
[----:B------:R-:W-:Y:S01]  /*b030*/  ULDC UR4, c[0x0][0x618] ;  /* 0x0001860000047ab9 */ /* 0x000fe20000000800 */
[----:B------:R-:W-:Y:S02]  /*b040*/  ISETP.NE.AND.EX P0, PT, RZ, UR7, PT, P0 ;  /* 0x00000007ff007c0c */ /* 0x000fe4000bf05300 */
[----:B------:R-:W-:Y:S02]  /*b050*/  IMAD.IADD R5, R5, 0x1, R7 ;  /* 0x0000000105057824 */ /* 0x000fe400078e0207 */
[----:B-1----:R-:W-:-:S03]  /*b060*/  IMAD.MOV R22, RZ, RZ, -R22 ;  /* 0x000000ffff167224 */ /* 0x002fc600078e0a16 */
[----:B------:R-:W-:Y:S01]  /*b070*/  SHF.R.U64 R21, R4, UR4, R5 ;  /* 0x0000000404157c19 */ /* 0x000fe20008001205 */
[----:B0-----:R-:W-:Y:S01]  /*b080*/  IMAD R15, R6, R22, R15 ;  /* 0x00000016060f7224 */ /* 0x001fe200078e020f */
[----:B------:R-:W-:Y:S01]  /*b090*/  SHF.R.U32.HI R4, RZ, UR4, R5 ;  /* 0x00000004ff047c19 */ /* 0x000fe20008011605 */
[----:B------:R-:W-:Y:S01]  /*b0a0*/  ULDC UR4, c[0x0][0x608] ;  /* 0x0001820000047ab9 */ /* 0x000fe20000000800 */
[----:B---3--:R-:W-:Y:S02]  /*b0b0*/  IMAD.MOV R6, RZ, RZ, -R23 ;  /* 0x000000ffff067224 */ /* 0x008fe400078e0a17 */
[--C-:B------:R-:W-:Y:S02]  /*b0c0*/  SHF.R.U64 R22, R21, UR4, R4.reuse ;  /* 0x0000000415167c19 */ /* 0x100fe40008001204 */
[----:B------:R-:W-:Y:S01]  /*b0d0*/  SHF.R.U32.HI R5, RZ, UR4, R4 ;  /* 0x00000004ff057c19 */ /* 0x000fe20008011604 */
[----:B------:R-:W-:Y:S01]  /*b0e0*/  ULDC UR4, c[0x0][0x658] ;  /* 0x0001960000047ab9 */ /* 0x000fe20000000800 */
[----:B--2---:R-:W-:-:S02]  /*b0f0*/  @P2 IMAD R15, R25, R6, R20 ;  /* 0x00000006190f2224 */ /* 0x004fc400078e0214 */
[--C-:B------:R-:W-:Y:S02]  /*b100*/  SHF.R.U64 R20, R22, UR4, R5.reuse ;  /* 0x0000000416147c19 */ /* 0x100fe40008001205 */
[----:B------:R-:W-:-:S03]  /*b110*/  SHF.R.U32.HI R23, RZ, UR4, R5 ;  /* 0x00000004ff177c19 */ /* 0x000fc60008011605 */
[----:B------:R-:W-:Y:S02]  /*b120*/  IMAD.MOV.U32 R6, RZ, RZ, R20 ;  /* 0x000000ffff067224 */ /* 0x000fe400078e0014 */
[----:B------:R-:W-:Y:S01]  /*b130*/  IMAD.MOV.U32 R5, RZ, RZ, R23 ;  /* 0x000000ffff057224 */ /* 0x000fe200078e0017 */
[----:B------:R-:W-:Y:S06]  /*b140*/  @!P0 BRA `(.L_x_304) ;  /* 0x00000000002c8947 */ /* 0x000fec0003800000 */
        /* <DEDUP_REMOVED lines=9> */
[----:B------:R-:W-:-:S04]  /*b1e0*/  IMAD.WIDE.U32.X R4, R23, UR7, R4, P1 ;  /* 0x0000000717047c25 */ /* 0x000fc800088e0404 */
[----:B------:R-:W-:-:S07]  /*b1f0*/  IMAD.MOV.U32 R6, RZ, RZ, R4 ;  /* 0x000000ffff067224 */ /* 0x000fce00078e0004 */
.L_x_304:
[----:B------:R-:W-:Y:S01]  /*b200*/  ULDC UR4, c[0x0][0x648] ;  /* 0x0001920000047ab9 */ /* 0x000fe20000000800 */
[----:B------:R-:W-:Y:S01]  /*b210*/  LOP3.LUT R4, R22, UR17, RZ, 0xc0, !PT ;  /* 0x0000001116047c12 */ /* 0x000fe2000f8ec0ff */
[----:B------:R-:W-:Y:S01]  /*b220*/  ULDC UR5, c[0x0][0x610] ;  /* 0x0001840000057ab9 */ /* 0x000fe20000000800 */
[----:B------:R-:W-:Y:S01]  /*b230*/  SHF.R.U64 R5, R6, UR4, R5 ;  /* 0x0000000406057c19 */ /* 0x000fe20008001205 */
[----:B------:R-:W-:Y:S01]  /*b240*/  ULDC UR4, c[0x0][0x638] ;  /* 0x00018e0000047ab9 */ /* 0x000fe20000000800 */
[----:B------:R-:W-:-:S03]  /*b250*/  LOP3.LUT R21, R21, UR16, RZ, 0xc0, !PT ;  /* 0x0000001015157c12 */ /* 0x000fc6000f8ec0ff */
[----:B------:R-:W-:Y:S02]  /*b260*/  IMAD.MOV R7, RZ, RZ, -R5 ;  /* 0x000000ffff077224 */ /* 0x000fe400078e0a05 */
[----:B------:R-:W-:Y:S02]  /*b270*/  IMAD R4, R5, UR18, R4 ;  /* 0x0000001205047c24 */ /* 0x000fe4000f8e0204 */
[----:B------:R-:W-:Y:S01]  /*b280*/  IMAD R20, R7, UR4, R20 ;  /* 0x0000000407147c24 */ /* 0x000fe2000f8e0214 */
[----:B------:R-:W-:Y:S01]  /*b290*/  ULDC UR4, c[0x0][0x600] ;  /* 0x0001800000047ab9 */ /* 0x000fe20000000800 */
[----:B------:R-:W-:Y:S02]  /*b2a0*/  IMAD R15, R4, UR5, R15 ;  /* 0x00000005040f7c24 */ /* 0x000fe4000f8e020f */
[----:B------:R-:W-:Y:S02]  /*b2b0*/  IMAD R6, R20, UR4, R21 ;  /* 0x0000000414067c24 */ /* 0x000fe4000f8e0215 */
[----:B------:R-:W-:-:S03]  /*b2c0*/  IMAD.MOV.U32 R4, RZ, RZ, 0x1 ;  /* 0x00000001ff047424 */ /* 0x000fc600078e00ff */
[----:B------:R-:W-:Y:S02]  /*b2d0*/  SEL R20, R6, R15, !P2 ;  /* 0x0000000f06147207 */ /* 0x000fe40005000000 */
[----:B------:R-:W-:Y:S01]  /*b2e0*/  SEL R21, R15, R6, !P2 ;  /* 0x000000060f157207 */ /* 0x000fe20005000000 */
[----:B------:R-:W-:-:S07]  /*b2f0*/  IMAD.MOV.U32 R6, RZ, RZ, R14 ;  /* 0x000000ffff067224 */ /* 0x000fce00078e000e */
.L_x_302:
[----:B------:R-:W-:Y:S05]  /*b300*/  BSYNC B1 ;  /* 0x0000000000017941 */ /* 0x000fea0003800000 */
.L_x_301:
[----:B------:R-:W-:-:S13]  /*b310*/  LOP3.LUT P0, RZ, R4, 0xff, RZ, 0xc0, !PT ;  /* 0x000000ff04ff7812 */ /* 0x000fda000780c0ff */
[----:B------:R-:W-:Y:S05]  /*b320*/  @P0 BRA `(.L_x_305) ;  /* 0xfffffff4003c0947 */ /* 0x000fea000383ffff */
[----:B------:R-:W-:Y:S05]  /*b330*/  BSYNC B0 ;  /* 0x0000000000007941 */ /* 0x000fea0003800000 */
.L_x_294:
[----:B------:R-:W-:-:S03]  /*b340*/  UMOV UR4, 0xffffffff ;  /* 0xffffffff00047882 */ /* 0x000fc60000000000 */
[----:B------:R-:W-:Y:S05]  /*b350*/  BRA.DIV UR4, `(.L_x_306) ;  /* 0x0000000604147947 */ /* 0x000fea000b800000 */
[----:B------:R-:W-:-:S13]  /*b360*/  ELECT P6, URZ, PT ;  /* 0x00000000003f782f */ /* 0x000fda00038c0000 */
.L_x_320:
[----:B------:R-:W-:Y:S04]  /*b370*/  BSSY B0, `(.L_x_307) ;  /* 0x000002b000007945 */ /* 0x000fe80003800000 */
[----:B------:R-:W-:Y:S05]  /*b380*/  @!P6 BRA `(.L_x_308) ;  /* 0x0000000000a4e947 */ /* 0x000fea0003800000 */
[----:B------:R-:W-:-:S04]  /*b390*/  LOP3.LUT R19, R19, 0x2, RZ, 0xfc, !PT ;  /* 0x0000000213137812 */ /* 0x000fc800078efcff */
[----:B------:R-:W-:-:S13]  /*b3a0*/  ISETP.NE.AND P0, PT, R19, 0x3, PT ;  /* 0x000000031300780c */ /* 0x000fda0003f05270 */
[----:B------:R-:W-:Y:S05]  /*b3b0*/  @!P0 BRA `(.L_x_309) ;  /* 0x0000000000048947 */ /* 0x000fea0003800000 */
[----:B------:R-:W-:Y:S01]  /*b3c0*/  BPT.TRAP 0x1 ;  /* 0x000000040000795c */ /* 0x000fe20000300000 */
.L_x_309:
[----:B------:R-:W0:Y:S01]  /*b3d0*/  S2R R5, SR_CgaCtaId ;  /* 0x0000000000057919 */ /* 0x000e220000008800 */
[----:B------:R-:W-:Y:S02]  /*b3e0*/  MOV R2, 0x400 ;  /* 0x0000040000027802 */ /* 0x000fe40000000f00 */
[----:B------:R-:W-:Y:S02]  /*b3f0*/  SHF.L.U32 R4, R0, 0x1f, RZ ;  /* 0x0000001f00047819 */ /* 0x000fe400000006ff */
[----:B0-----:R-:W-:-:S05]  /*b400*/  LEA R2, R5, R2, 0x18 ;  /* 0x0000000205027211 */ /* 0x001fca00078ec0ff */
[----:B------:R-:W-:-:S04]  /*b410*/  VIADD R2, R2, 0x20 ;  /* 0x0000002002027836 */ /* 0x000fc80000000000 */
[C---:B------:R-:W-:Y:S02]  /*b420*/  IMAD R7, R3.reuse, 0x8, R2 ;  /* 0x0000000803077824 */ /* 0x040fe400078e0202 */
[----:B------:R-:W-:Y:S02]  /*b430*/  VIADD R3, R3, 0x1 ;  /* 0x0000000103037836 */ /* 0x000fe40000000000 */
[----:B------:R-:W0:Y:S03]  /*b440*/  SYNCS.PHASECHK.TRANS64.TRYWAIT P0, [R7+URZ], R4 ;  /* 0x00000004070075a7 */ /* 0x000e26000800017f */
[----:B------:R-:W-:-:S04]  /*b450*/  ISETP.NE.AND P1, PT, R3, 0x4, PT ;  /* 0x000000040300780c */ /* 0x000fc80003f25270 */
[----:B------:R-:W-:Y:S02]  /*b460*/  SEL R5, RZ, 0x1, P1 ;  /* 0x00000001ff057807 */ /* 0x000fe40000800000 */
[----:B------:R-:W-:Y:S02]  /*b470*/  SEL R3, R3, RZ, P1 ;  /* 0x000000ff03037207 */ /* 0x000fe40000800000 */
[----:B------:R-:W-:-:S03]  /*b480*/  LOP3.LUT R6, R0, R5, RZ, 0x3c, !PT ;  /* 0x0000000500067212 */ /* 0x000fc600078e3cff */
[----:B------:R-:W-:Y:S01]  /*b490*/  IMAD R8, R3, 0x8, R2 ;  /* 0x0000000803087824 */ /* 0x000fe200078e0202 */
[----:B------:R-:W-:Y:S01]  /*b4a0*/  SHF.L.U32 R5, R6, 0x1f, RZ ;  /* 0x0000001f06057819 */ /* 0x000fe200000006ff */
[----:B0-----:R-:W-:Y:S06]  /*b4b0*/  @!P0 BRA `(.L_x_310) ;  /* 0x0000000000dc8947 */ /* 0x001fec0003800000 */
.L_x_321:
[----:B------:R-:W1:Y:S01]  /*b4c0*/  SYNCS.PHASECHK.TRANS64.TRYWAIT P0, [R8+URZ], R5 ;  /* 0x00000005080075a7 */ /* 0x000e62000800017f */
[----:B------:R-:W-:-:S05]  /*b4d0*/  VIADD R0, R3, 0x1 ;  /* 0x0000000103007836 */ /* 0x000fca0000000000 */
[----:B------:R-:W-:-:S04]  /*b4e0*/  ISETP.NE.AND P1, PT, R0, 0x4, PT ;  /* 0x000000040000780c */ /* 0x000fc80003f25270 */
[----:B------:R-:W-:Y:S02]  /*b4f0*/  SEL R3, RZ, 0x1, P1 ;  /* 0x00000001ff037807 */ /* 0x000fe40000800000 */
[----:B0-----:R-:W-:Y:S02]  /*b500*/  SEL R7, R0, RZ, P1 ;  /* 0x000000ff00077207 */ /* 0x001fe40000800000 */
[----:B------:R-:W-:-:S03]  /*b510*/  LOP3.LUT R9, R6, R3, RZ, 0x3c, !PT ;  /* 0x0000000306097212 */ /* 0x000fc600078e3cff */
[----:B------:R-:W-:Y:S01]  /*b520*/  IMAD R11, R7, 0x8, R2 ;  /* 0x00000008070b7824 */ /* 0x000fe200078e0202 */
[----:B------:R-:W-:Y:S01]  /*b530*/  SHF.L.U32 R6, R9, 0x1f, RZ ;  /* 0x0000001f09067819 */ /* 0x000fe200000006ff */
[----:B-1----:R-:W-:Y:S06]  /*b540*/  @!P0 BRA `(.L_x_311) ;  /* 0x0000000000cc8947 */ /* 0x002fec0003800000 */
.L_x_322:
[----:B------:R-:W1:Y:S01]  /*b550*/  SYNCS.PHASECHK.TRANS64.TRYWAIT P0, [R11+URZ], R6 ;  /* 0x000000060b0075a7 */ /* 0x000e62000800017f */
[----:B------:R-:W-:-:S05]  /*b560*/  VIADD R0, R7, 0x1 ;  /* 0x0000000107007836 */ /* 0x000fca0000000000 */
[----:B------:R-:W-:-:S04]  /*b570*/  ISETP.NE.AND P1, PT, R0, 0x4, PT ;  /* 0x000000040000780c */ /* 0x000fc80003f25270 */
[----:B------:R-:W-:Y:S02]  /*b580*/  SEL R4, RZ, 0x1, P1 ;  /* 0x00000001ff047807 */ /* 0x000fe40000800000 */
[----:B------:R-:W-:Y:S02]  /*b590*/  SEL R3, R0, RZ, P1 ;  /* 0x000000ff00037207 */ /* 0x000fe40000800000 */
[----:B------:R-:W-:Y:S01]  /*b5a0*/  LOP3.LUT R0, R9, R4, RZ, 0x3c, !PT ;  /* 0x0000000409007212 */ /* 0x000fe200078e3cff */
[----:B-1----:R-:W-:Y:S06]  /*b5b0*/  @!P0 BRA `(.L_x_312) ;  /* 0x0000000000c48947 */ /* 0x002fec0003800000 */
.L_x_323:
[----:B------:R-:W-:Y:S01]  /*b5c0*/  IMAD R3, R3, 0x8, R2 ;  /* 0x0000000803037824 */ /* 0x000fe200078e0202 */
[----:B------:R-:W-:-:S07]  /*b5d0*/  SHF.L.U32 R0, R0, 0x1f, RZ ;  /* 0x0000001f00007819 */ /* 0x000fce00000006ff */
.L_x_313:
[----:B--2---:R2:W3:Y:S02]  /*b5e0*/  SYNCS.PHASECHK.TRANS64.TRYWAIT P0, [R3+URZ], R0 ;  /* 0x00000000030075a7 */ /* 0x0044e4000800017f */
[----:B---3--:R-:W-:Y:S05]  /*b5f0*/  @!P0 NANOSLEEP.SYNCS 0x989680 ;  /* 0x009896800000895d */ /* 0x008fea0003900000 */
[----:B------:R-:W3:Y:S02]  /*b600*/  @!P0 SYNCS.PHASECHK.TRANS64 P0, [R3+URZ], R0 ;  /* 0x00000000030085a7 */ /* 0x000ee4000800007f */
[----:B---3--:R-:W-:Y:S05]  /*b610*/  @!P0 BRA `(.L_x_313) ;  /* 0xfffffffc00f08947 */ /* 0x008fea000383ffff */
.L_x_308:
[----:B------:R-:W-:Y:S05]  /*b620*/  BSYNC B0 ;  /* 0x0000000000007941 */ /* 0x000fea0003800000 */
.L_x_307:
[----:B------:R-:W-:Y:S05]  /*b630*/  EXIT ;  /* 0x000000000000794d */ /* 0x000fea0003800000 */
.L_x_21:
[----:B---3--:R3:W4:Y:S02]  /*b640*/  SYNCS.PHASECHK.TRANS64.TRYWAIT P1, [R3+URZ], R0 ;  /* 0x00000000030075a7 */ /* 0x008724000802017f */
[----:B----4-:R-:W-:Y:S05]  /*b650*/  @!P1 NANOSLEEP.SYNCS 0x989680 ;  /* 0x009896800000995d */ /* 0x010fea0003900000 */
[----:B------:R-:W4:Y:S02]  /*b660*/  @!P1 SYNCS.PHASECHK.TRANS64 P1, [R3+URZ], R0 ;  /* 0x00000000030095a7 */ /* 0x000f24000802007f */
[----:B----4-:R-:W-:Y:S05]  /*b670*/  @!P1 BRA `(.L_x_21) ;  /* 0xfffffffc00f09947 */ /* 0x010fea000383ffff */
[----:B------:R-:W-:Y:S05]  /*b680*/  BRA `(.L_x_20) ;  /* 0xffffff5c00a47947 */ /* 0x000fea000383ffff */
.L_x_26:
[----:B-1----:R1:W2:Y:S02]  /*b690*/  SYNCS.PHASECHK.TRANS64.TRYWAIT P1, [R5+URZ], R4 ;  /* 0x00000004050075a7 */ /* 0x0022a4000802017f */
[----:B--2---:R-:W-:Y:S05]  /*b6a0*/  @!P1 NANOSLEEP.SYNCS 0x989680 ;  /* 0x009896800000995d */ /* 0x004fea0003900000 */
[----:B------:R-:W2:Y:S02]  /*b6b0*/  @!P1 SYNCS.PHASECHK.TRANS64 P1, [R5+URZ], R4 ;  /* 0x00000004050095a7 */ /* 0x000ea4000802007f */
[----:B--2---:R-:W-:Y:S05]  /*b6c0*/  @!P1 BRA `(.L_x_26) ;  /* 0xfffffffc00f09947 */ /* 0x004fea000383ffff */
[----:B------:R-:W-:Y:S05]  /*b6d0*/  BRA `(.L_x_25) ;  /* 0xffffff6000587947 */ /* 0x000fea000383ffff */
.L_x_295:
[----:B------:R-:W-:Y:S01]  /*b6e0*/  BSSY B1, `(.L_x_314) ;  /* 0x0000006000017945 */ /* 0x000fe20003800000 */
[----:B------:R-:W-:-:S07]  /*b6f0*/  IMAD.MOV.U32 R15, RZ, RZ, -0x1 ;  /* 0xffffffffff0f7424 */ /* 0x000fce00078e00ff */
[----:B------:R-:W-:Y:S05]  /*b700*/  WARPSYNC.COLLECTIVE R15, `(.L_x_315) ;  /* 0x000000000f0c7348 */ /* 0x000fea0003c00000 */
[----:B------:R-:W-:Y:S02]  /*b710*/  ELECT P6, UR62, PT ;  /* 0x00000000003e782f */ /* 0x000fe400038c0000 */
[----:B------:R-:W-:Y:S01]  /*b720*/  MOV R14, UR62 ;  /* 0x0000003e000e7c02 */ /* 0x000fe20008000f00 */
[----:B------:R-:W-:Y:S10]  /*b730*/  ENDCOLLECTIVE ;  /* 0x000000000000791b */ /* 0x000ff40003800000 */
.L_x_315:
[----:B------:R-:W-:Y:S05]  /*b740*/  BSYNC B1 ;  /* 0x0000000000017941 */ /* 0x000fea0003800000 */
.L_x_314:
[----:B------:R-:W-:Y:S05]  /*b750*/  BRA `(.L_x_316) ;  /* 0xfffffff0003c7947 */ /* 0x000fea000383ffff */
.L_x_298:
[----:B-1----:R1:W2:Y:S02]  /*b760*/  SYNCS.PHASECHK.TRANS64.TRYWAIT P0, [R23+URZ+0x20], R14 ;  /* 0x0000200e170075a7 */ /* 0x0022a4000800017f */
[----:B--2---:R-:W-:Y:S05]  /*b770*/  @!P0 NANOSLEEP.SYNCS 0x989680 ;  /* 0x009896800000895d */ /* 0x004fea0003900000 */
[----:B------:R-:W2:Y:S02]  /*b780*/  @!P0 SYNCS.PHASECHK.TRANS64 P0, [R23+URZ+0x20], R14 ;  /* 0x0000200e170085a7 */ /* 0x000ea4000800007f */
[----:B--2---:R-:W-:Y:S05]  /*b790*/  @!P0 BRA `(.L_x_298) ;  /* 0xfffffffc00f08947 */ /* 0x004fea000383ffff */
[----:B------:R-:W-:Y:S05]  /*b7a0*/  BRA `(.L_x_317) ;  /* 0xfffffff000747947 */ /* 0x000fea000383ffff */
.L_x_306:
[----:B------:R-:W-:Y:S01]  /*b7b0*/  BSSY B0, `(.L_x_318) ;  /* 0x0000006000007945 */ /* 0x000fe20003800000 */
[----:B------:R-:W-:-:S07]  /*b7c0*/  IMAD.MOV.U32 R15, RZ, RZ, -0x1 ;  /* 0xffffffffff0f7424 */ /* 0x000fce00078e00ff */
[----:B------:R-:W-:Y:S05]  /*b7d0*/  WARPSYNC.COLLECTIVE R15, `(.L_x_319) ;  /* 0x000000000f0c7348 */ /* 0x000fea0003c00000 */
[----:B------:R-:W-:Y:S02]  /*b7e0*/  ELECT P6, UR62, PT ;  /* 0x00000000003e782f */ /* 0x000fe400038c0000 */
[----:B------:R-:W-:Y:S01]  /*b7f0*/  MOV R14, UR62 ;  /* 0x0000003e000e7c02 */ /* 0x000fe20008000f00 */
[----:B------:R-:W-:Y:S10]  /*b800*/  ENDCOLLECTIVE ;  /* 0x000000000000791b */ /* 0x000ff40003800000 */
.L_x_319:
[----:B------:R-:W-:Y:S05]  /*b810*/  BSYNC B0 ;  /* 0x0000000000007941 */ /* 0x000fea0003800000 */
.L_x_318:
[----:B------:R-:W-:Y:S05]  /*b820*/  BRA `(.L_x_320) ;  /* 0xfffffff800d07947 */ /* 0x000fea000383ffff */
.L_x_310:
[----:B0-----:R0:W1:Y:S02]  /*b830*/  SYNCS.PHASECHK.TRANS64.TRYWAIT P0, [R7+URZ], R4 ;  /* 0x00000004070075a7 */ /* 0x001064000800017f */
[----:B-1----:R-:W-:Y:S05]  /*b840*/  @!P0 NANOSLEEP.SYNCS 0x989680 ;  /* 0x009896800000895d */ /* 0x002fea0003900000 */
[----:B------:R-:W1:Y:S02]  /*b850*/  @!P0 SYNCS.PHASECHK.TRANS64 P0, [R7+URZ], R4 ;  /* 0x00000004070085a7 */ /* 0x000e64000800007f */
[----:B-1----:R-:W-:Y:S05]  /*b860*/  @!P0 BRA `(.L_x_310) ;  /* 0xfffffffc00f08947 */ /* 0x002fea000383ffff */
[----:B------:R-:W-:Y:S05]  /*b870*/  BRA `(.L_x_321) ;  /* 0xfffffffc00107947 */ /* 0x000fea000383ffff */
.L_x_311:
[----:B0-----:R0:W1:Y:S02]  /*b880*/  SYNCS.PHASECHK.TRANS64.TRYWAIT P0, [R8+URZ], R5 ;  /* 0x00000005080075a7 */ /* 0x001064000800017f */
[----:B-1----:R-:W-:Y:S05]  /*b890*/  @!P0 NANOSLEEP.SYNCS 0x989680 ;  /* 0x009896800000895d */ /* 0x002fea0003900000 */
[----:B------:R-:W1:Y:S02]  /*b8a0*/  @!P0 SYNCS.PHASECHK.TRANS64 P0, [R8+URZ], R5 ;  /* 0x00000005080085a7 */ /* 0x000e64000800007f */
[----:B-1----:R-:W-:Y:S05]  /*b8b0*/  @!P0 BRA `(.L_x_311) ;  /* 0xfffffffc00f08947 */ /* 0x002fea000383ffff */
[----:B------:R-:W-:Y:S05]  /*b8c0*/  BRA `(.L_x_322) ;  /* 0xfffffffc00207947 */ /* 0x000fea000383ffff */
.L_x_312:
[----:B-1----:R1:W2:Y:S02]  /*b8d0*/  SYNCS.PHASECHK.TRANS64.TRYWAIT P0, [R11+URZ], R6 ;  /* 0x000000060b0075a7 */ /* 0x0022a4000800017f */
[----:B--2---:R-:W-:Y:S05]  /*b8e0*/  @!P0 NANOSLEEP.SYNCS 0x989680 ;  /* 0x009896800000895d */ /* 0x004fea0003900000 */
[----:B------:R-:W2:Y:S02]  /*b8f0*/  @!P0 SYNCS.PHASECHK.TRANS64 P0, [R11+URZ], R6 ;  /* 0x000000060b0085a7 */ /* 0x000ea4000800007f */
[----:B--2---:R-:W-:Y:S05]  /*b900*/  @!P0 BRA `(.L_x_312) ;  /* 0xfffffffc00f08947 */ /* 0x004fea000383ffff */
[----:B------:R-:W-:Y:S05]  /*b910*/  BRA `(.L_x_323) ;  /* 0xfffffffc00287947 */ /* 0x000fea000383ffff */
.L_x_324:
[----:B------:R-:W-:-:S00]  /*b920*/  BRA `(.L_x_324) ;  /* 0xfffffffc00fc7947 */ /* 0x000fc0000383ffff */
[----:B------:R-:W-:-:S00]  /*b930*/  NOP ;  /* 0x0000000000007918 */ /* 0x000fc00000000000 */
        /* <DEDUP_REMOVED lines=12> */
.L_x_325:


//--------------------- .nv.global.init           --------------------------
	.section	.nv.global.init,"aw",@progbits
.nv.global.init:
	.type		$str$22,@object
	.size		$str$22,($str$23 - $str$22)
$str$22:
        /*0000*/ 	.byte	0x6b, 0x5f, 0x74, 0x69, 0x6c, 0x65, 0x5f, 0x63, 0x6f, 0x75, 0x6e, 0x74, 0x20, 0x3e, 0x3d, 0x20
        /*0010*/ 	.byte	0x31, 0x00
	.type		$str$23,@object
	.size		$str$23,(__unnamed_1 - $str$23)
$str$23:
        /*0012*/ 	.byte	0x2f, 0x74, 0x6d, 0x70, 0x2f, 0x63, 0x75, 0x74, 0x6c, 0x61, 0x73, 0x73, 0x5f, 0x73, 0x77, 0x65
        /*0022*/ 	.byte	0x65, 0x70, 0x5f, 0x73, 0x72, 0x63, 0x2f, 0x69, 0x6e, 0x63, 0x6c, 0x75, 0x64, 0x65, 0x2f, 0x63
        /*0032*/ 	.byte	0x75, 0x74, 0x6c, 0x61, 0x73, 0x73, 0x2f, 0x67, 0x65, 0x6d, 0x6d, 0x2f, 0x63, 0x6f, 0x6c, 0x6c
        /*0042*/ 	.byte	0x65, 0x63, 0x74, 0x69, 0x76, 0x65, 0x2f, 0x73, 0x6d, 0x39, 0x30, 0x5f, 0x6d, 0x6d, 0x61, 0x5f
        /*0052*/ 	.byte	0x74, 0x6d, 0x61, 0x5f, 0x67, 0x6d, 0x6d, 0x61, 0x5f, 0x73, 0x73, 0x5f, 0x77, 0x61, 0x72, 0x70
        /*0062*/ 	.byte	0x73, 0x70, 0x65, 0x63, 0x69, 0x61, 0x6c, 0x69, 0x7a, 0x65, 0x64, 0x2e, 0x68, 0x70, 0x70, 0x00
	.type		__unnamed_1,@object
	.size		__unnamed_1,(.L_0 - __unnamed_1)
__unnamed_1:
        /*0072*/ 	.byte	0x76, 0x6f, 0x69, 0x64, 0x20, 0x63, 0x75, 0x74, 0x6c, 0x61, 0x73, 0x73, 0x3a, 0x3a, 0x67, 0x65
        /* <DEDUP_REMOVED lines=181> */
.L_0:


//--------------------- .nv.shared._ZN7cutlass13device_kernelINS_4gemm6kernel13GemmUniversalIN4cute5tupleIJiiiiEEENS1_10collective13CollectiveMmaINS1_34MainloopSm90TmaGmmaWarpSpecializedILi4ENS5_IJNS4_1CILi2EEENSA_ILi1EEESC_EEENS1_35KernelTmaWarpSpecializedCooperativeEEENS5_IJNSA_ILi128EEENSA_ILi256EEENSA_ILi32EEEEEENS_10bfloat16_tENS5_IJlSC_lEEESK_SL_NS4_8TiledMMAINS4_8MMA_AtomIJNS4_4SM904GMMA28MMA_64x256x16_F32BF16BF16_SSILNSP_5MajorE0ELSR_0ELNSP_7ScaleInE1ELSS_1EEEEEENS4_6LayoutISD_NS5_IJSC_NSA_ILi0EEESW_EEEEENS5_IJNS4_10UnderscoreESZ_SZ_EEEEENS4_13SM90_TMA_LOADENS4_14ComposedLayoutINS4_7SwizzleILi2ELi4ELi3EEENS4_18smem_ptr_flag_bitsILi16EEENSV_INS5_IJNSA_ILi8EEESI_EEENS5_IJSI_SC_EEEEEEEvNS4_8identityENS4_23SM90_TMA_LOAD_MULTICASTES1C_vS1D_EENS_8epilogue10collective6detail29Sm90TmaWarpSpecializedAdapterINS1H_15DefaultEpilogueISK_SL_SL_NS1G_6thread17LinearCombinationISK_Li1EffLNS1L_9ScaleType4KindE0ELNS_15FloatRoundStyleE2ESK_EENS1_15EpilogueDefaultEEEEEvvEEEEvNT_6ParamsE --------------------------
	.section	.nv.shared._ZN7cutlass13device_kernelINS_4gemm6kernel13GemmUniversalIN4cute5tupleIJiiiiEEENS1_10collective13CollectiveMmaINS1_34MainloopSm90TmaGmmaWarpSpecializedILi4ENS5_IJNS4_1CILi2EEENSA_ILi1EEESC_EEENS1_35KernelTmaWarpSpecializedCooperativeEEENS5_IJNSA_ILi128EEENSA_ILi256EEENSA_ILi32EEEEEENS_10bfloat16_tENS5_IJlSC_lEEESK_SL_NS4_8TiledMMAINS4_8MMA_AtomIJNS4_4SM904GMMA28MMA_64x256x16_F32BF16BF16_SSILNSP_5MajorE0ELSR_0ELNSP_7ScaleInE1ELSS_1EEEEEENS4_6LayoutISD_NS5_IJSC_NSA_ILi0EEESW_EEEEENS5_IJNS4_10UnderscoreESZ_SZ_EEEEENS4_13SM90_TMA_LOADENS4_14ComposedLayoutINS4_7SwizzleILi2ELi4ELi3EEENS4_18smem_ptr_flag_bitsILi16EEENSV_INS5_IJNSA_ILi8EEESI_EEENS5_IJSI_SC_EEEEEEEvNS4_8identityENS4_23SM90_TMA_LOAD_MULTICASTES1C_vS1D_EENS_8epilogue10collective6detail29Sm90TmaWarpSpecializedAdapterINS1H_15DefaultEpilogueISK_SL_SL_NS1G_6thread17LinearCombinationISK_Li1EffLNS1L_9ScaleType4KindE0ELNS_15FloatRoundStyleE2ESK_EENS1_15EpilogueDefaultEEEEEvvEEEEvNT_6ParamsE,"aw",@nobits
	.sectionflags	@""
	.align	16
	.zero		1024


//--------------------- .nv.shared.reserved.0     --------------------------
	.section	.nv.shared.reserved.0,"aw",@nobits
	.weak		__nv_reservedSMEM_offset_0_alias
	.size		__nv_reservedSMEM_offset_0_alias, 0, 0
	.other		__nv_reservedSMEM_offset_0_alias,@"STO_CUDA_RESERVED_SHARED STV_DEFAULT"
__nv_reservedSMEM_offset_0_alias:
	.zero		0


//--------------------- .nv.global                --------------------------
	.section	.nv.global,"aw",@nobits
.nv.global:
	.type		_ZN39_INTERNAL_f4df598e_4_k_cu_31a014f7_39814cute1_E,@object
	.size		_ZN39_INTERNAL_f4df598e_4_k_cu_31a014f7_39814cute1_E,(_ZN39_INTERNAL_f4df598e_4_k_cu_31a014f7_39814cuda3std3__45__cpo6cbeginE - _ZN39_INTERNAL_f4df598e_4_k_cu_31a014f7_39814cute1_E)
_ZN39_INTERNAL_f4df598e_4_k_cu_31a014f7_39814cute1_E:
	.zero		1
	.type		_ZN39_INTERNAL_f4df598e_4_k_cu_31a014f7_39814cuda3std3__45__cpo6cbeginE,@object
	.size		_ZN39_INTERNAL_f4df598e_4_k_cu_31a014f7_39814cuda3std3__45__cpo6cbeginE,(_ZN39_INTERNAL_f4df598e_4_k_cu_31a014f7_39814cuda3std3__48in_placeE - _ZN39_INTERNAL_f4df598e_4_k_cu_31a014f7_39814cuda3std3__45__cpo6cbeginE)
_ZN39_INTERNAL_f4df598e_4_k_cu_31a014f7_39814cuda3std3__45__cpo6cbeginE:
	.zero		1
	.type		_ZN39_INTERNAL_f4df598e_4_k_cu_31a014f7_39814cuda3std3__48in_placeE,@object
	.size		_ZN39_INTERNAL_f4df598e_4_k_cu_31a014f7_39814cuda3std3__48in_placeE,(_ZN39_INTERNAL_f4df598e_4_k_cu_31a014f7_39814cuda3std6ranges3__45__cpo9iter_moveE - _ZN39_INTERNAL_f4df598e_4_k_cu_31a014f7_39814cuda3std3__48in_placeE)
_ZN39_INTERNAL_f4df598e_4_k_cu_31a014f7_39814cuda3std3__48in_placeE:
	.zero		1
	.type		_ZN39_INTERNAL_f4df598e_4_k_cu_31a014f7_39814cuda3std6ranges3__45__cpo9iter_moveE,@object
	.size		_ZN39_INTERNAL_f4df598e_4_k_cu_31a014f7_39814cuda3std6ranges3__45__cpo9iter_moveE,(_ZN39_INTERNAL_f4df598e_4_k_cu_31a014f7_39814cuda3std3__45__cpo5beginE - _ZN39_INTERNAL_f4df598e_4_k_cu_31a014f7_39814cuda3std6ranges3__45__cpo9iter_moveE)
_ZN39_INTERNAL_f4df598e_4_k_cu_31a014f7_39814cuda3std6ranges3__45__cpo9iter_moveE:
	.zero		1
	.type		_ZN39_INTERNAL_f4df598e_4_k_cu_31a014f7_39814cuda3std3__45__cpo5beginE,@object
	.size		_ZN39_INTERNAL_f4df598e_4_k_cu_31a014f7_39814cuda3std3__45__cpo5beginE,(_ZN39_INTERNAL_f4df598e_4_k_cu_31a014f7_39814cuda3std3__441_GLOBAL__N__f4df598e_4_k_cu_31a014f7_39816ignoreE - _ZN39_INTERNAL_f4df598e_4_k_cu_31a014f7_39814cuda3std3__45__cpo5beginE)
_ZN39_INTERNAL_f4df598e_4_k_cu_31a014f7_39814cuda3std3__45__cpo5beginE:
	.zero		1
	.type		_ZN39_INTERNAL_f4df598e_4_k_cu_31a014f7_39814cuda3std3__441_GLOBAL__N__f4df598e_4_k_cu_31a014f7_39816ignoreE,@object
	.size		_ZN39_INTERNAL_f4df598e_4_k_cu_31a014f7_39814cuda3std3__441_GLOBAL__N__f4df598e_4_k_cu_31a014f7_39816ignoreE,(_ZN39_INTERNAL_f4df598e_4_k_cu_31a014f7_39814cute7productE - _ZN39_INTERNAL_f4df598e_4_k_cu_31a014f7_39814cuda3std3__441_GLOBAL__N__f4df598e_4_k_cu_31a014f7_39816ignoreE)
_ZN39_INTERNAL_f4df598e_4_k_cu_31a014f7_39814cuda3std3__441_GLOBAL__N__f4df598e_4_k_cu_31a014f7_39816ignoreE:
	.zero		1
	.type		_ZN39_INTERNAL_f4df598e_4_k_cu_31a014f7_39814cute7productE,@object
	.size		_ZN39_INTERNAL_f4df598e_4_k_cu_31a014f7_39814cute7productE,(_ZN39_INTERNAL_f4df598e_4_k_cu_31a014f7_39814cuda3std3__45__cpo3endE - _ZN39_INTERNAL_f4df598e_4_k_cu_31a014f7_39814cute7productE)
_ZN39_INTERNAL_f4df598e_4_k_cu_31a014f7_39814cute7productE:
	.zero		1
	.type		_ZN39_INTERNAL_f4df598e_4_k_cu_31a014f7_39814cuda3std3__45__cpo3endE,@object
	.size		_ZN39_INTERNAL_f4df598e_4_k_cu_31a014f7_39814cuda3std3__45__cpo3endE,(_ZN39_INTERNAL_f4df598e_4_k_cu_31a014f7_39814cuda3std3__419piecewise_constructE - _ZN39_INTERNAL_f4df598e_4_k_cu_31a014f7_39814cuda3std3__45__cpo3endE)
_ZN39_INTERNAL_f4df598e_4_k_cu_31a014f7_39814cuda3std3__45__cpo3endE:
	.zero		1
	.type		_ZN39_INTERNAL_f4df598e_4_k_cu_31a014f7_39814cuda3std3__419piecewise_constructE,@object
	.size		_ZN39_INTERNAL_f4df598e_4_k_cu_31a014f7_39814cuda3std3__419piecewise_constructE,(_ZN39_INTERNAL_f4df598e_4_k_cu_31a014f7_39814cuda3std3__45__cpo4cendE - _ZN39_INTERNAL_f4df598e_4_k_cu_31a014f7_39814cuda3std3__419piecewise_constructE)
_ZN39_INTERNAL_f4df598e_4_k_cu_31a014f7_39814cuda3std3__419piecewise_constructE:
	.zero		1
	.type		_ZN39_INTERNAL_f4df598e_4_k_cu_31a014f7_39814cuda3std3__45__cpo4cendE,@object
	.size		_ZN39_INTERNAL_f4df598e_4_k_cu_31a014f7_39814cuda3std3__45__cpo4cendE,(_ZN39_INTERNAL_f4df598e_4_k_cu_31a014f7_39814cuda3std6ranges3__45__cpo4swapE - _ZN39_INTERNAL_f4df598e_4_k_cu_31a014f7_39814cuda3std3__45__cpo4cendE)
_ZN39_INTERNAL_f4df598e_4_k_cu_31a014f7_39814cuda3std3__45__cpo4cendE:
	.zero		1
	.type		_ZN39_INTERNAL_f4df598e_4_k_cu_31a014f7_39814cuda3std6ranges3__45__cpo4swapE,@object
	.size		_ZN39_INTERNAL_f4df598e_4_k_cu_31a014f7_39814cuda3std6ranges3__45__cpo4swapE,(.L_8 - _ZN39_INTERNAL_f4df598e_4_k_cu_31a014f7_39814cuda3std6ranges3__45__cpo4swapE)
_ZN39_INTERNAL_f4df598e_4_k_cu_31a014f7_39814cuda3std6ranges3__45__cpo4swapE:
	.zero		1
.L_8:


//--------------------- .nv.constant0._ZN7cutlass13device_kernelINS_4gemm6kernel13GemmUniversalIN4cute5tupleIJiiiiEEENS1_10collective13CollectiveMmaINS1_34MainloopSm90TmaGmmaWarpSpecializedILi4ENS5_IJNS4_1CILi2EEENSA_ILi1EEESC_EEENS1_35KernelTmaWarpSpecializedCooperativeEEENS5_IJNSA_ILi128EEENSA_ILi256EEENSA_ILi32EEEEEENS_10bfloat16_tENS5_IJlSC_lEEESK_SL_NS4_8TiledMMAINS4_8MMA_AtomIJNS4_4SM904GMMA28MMA_64x256x16_F32BF16BF16_SSILNSP_5MajorE0ELSR_0ELNSP_7ScaleInE1ELSS_1EEEEEENS4_6LayoutISD_NS5_IJSC_NSA_ILi0EEESW_EEEEENS5_IJNS4_10UnderscoreESZ_SZ_EEEEENS4_13SM90_TMA_LOADENS4_14ComposedLayoutINS4_7SwizzleILi2ELi4ELi3EEENS4_18smem_ptr_flag_bitsILi16EEENSV_INS5_IJNSA_ILi8EEESI_EEENS5_IJSI_SC_EEEEEEEvNS4_8identityENS4_23SM90_TMA_LOAD_MULTICASTES1C_vS1D_EENS_8epilogue10collective6detail29Sm90TmaWarpSpecializedAdapterINS1H_15DefaultEpilogueISK_SL_SL_NS1G_6thread17LinearCombinationISK_Li1EffLNS1L_9ScaleType4KindE0ELNS_15FloatRoundStyleE2ESK_EENS1_15EpilogueDefaultEEEEEvvEEEEvNT_6ParamsE --------------------------
	.section	.nv.constant0._ZN7cutlass13device_kernelINS_4gemm6kernel13GemmUniversalIN4cute5tupleIJiiiiEEENS1_10collective13CollectiveMmaINS1_34MainloopSm90TmaGmmaWarpSpecializedILi4ENS5_IJNS4_1CILi2EEENSA_ILi1EEESC_EEENS1_35KernelTmaWarpSpecializedCooperativeEEENS5_IJNSA_ILi128EEENSA_ILi256EEENSA_ILi32EEEEEENS_10bfloat16_tENS5_IJlSC_lEEESK_SL_NS4_8TiledMMAINS4_8MMA_AtomIJNS4_4SM904GMMA28MMA_64x256x16_F32BF16BF16_SSILNSP_5MajorE0ELSR_0ELNSP_7ScaleInE1ELSS_1EEEEEENS4_6LayoutISD_NS5_IJSC_NSA_ILi0EEESW_EEEEENS5_IJNS4_10UnderscoreESZ_SZ_EEEEENS4_13SM90_TMA_LOADENS4_14ComposedLayoutINS4_7SwizzleILi2ELi4ELi3EEENS4_18smem_ptr_flag_bitsILi16EEENSV_INS5_IJNSA_ILi8EEESI_EEENS5_IJSI_SC_EEEEEEEvNS4_8identityENS4_23SM90_TMA_LOAD_MULTICASTES1C_vS1D_EENS_8epilogue10collective6detail29Sm90TmaWarpSpecializedAdapterINS1H_15DefaultEpilogueISK_SL_SL_NS1G_6thread17LinearCombinationISK_Li1EffLNS1L_9ScaleType4KindE0ELNS_15FloatRoundStyleE2ESK_EENS1_15EpilogueDefaultEEEEEvvEEEEvNT_6ParamsE,"a",@progbits
	.sectionflags	@""
	.align	4
.nv.constant0._ZN7cutlass13device_kernelINS_4gemm6kernel13GemmUniversalIN4cute5tupleIJiiiiEEENS1_10collective13CollectiveMmaINS1_34MainloopSm90TmaGmmaWarpSpecializedILi4ENS5_IJNS4_1CILi2EEENSA_ILi1EEESC_EEENS1_35KernelTmaWarpSpecializedCooperativeEEENS5_IJNSA_ILi128EEENSA_ILi256EEENSA_ILi32EEEEEENS_10bfloat16_tENS5_IJlSC_lEEESK_SL_NS4_8TiledMMAINS4_8MMA_AtomIJNS4_4SM904GMMA28MMA_64x256x16_F32BF16BF16_SSILNSP_5MajorE0ELSR_0ELNSP_7ScaleInE1ELSS_1EEEEEENS4_6LayoutISD_NS5_IJSC_NSA_ILi0EEESW_EEEEENS5_IJNS4_10UnderscoreESZ_SZ_EEEEENS4_13SM90_TMA_LOADENS4_14ComposedLayoutINS4_7SwizzleILi2ELi4ELi3EEENS4_18smem_ptr_flag_bitsILi16EEENSV_INS5_IJNSA_ILi8EEESI_EEENS5_IJSI_SC_EEEEEEEvNS4_8identityENS4_23SM90_TMA_LOAD_MULTICASTES1C_vS1D_EENS_8epilogue10collective6detail29Sm90TmaWarpSpecializedAdapterINS1H_15DefaultEpilogueISK_SL_SL_NS1G_6thread17LinearCombinationISK_Li1EffLNS1L_9ScaleType4KindE0ELNS_15FloatRoundStyleE2ESK_EENS1_15EpilogueDefaultEEEEEvvEEEEvNT_6ParamsE:
	.zero		1664


//--------------------- SYMBOLS --------------------------

	.type		.nv.reservedSmem.offset0,@object
	.size		.nv.reservedSmem.offset0,0x4
	.type		__assertfail,@function
